//
// Generated by NVIDIA NVVM Compiler
//
// Compiler Build ID: CL-36424714
// Cuda compilation tools, release 13.0, V13.0.88
// Based on NVVM 20.0.0
//

.version 9.0
.target sm_100
.address_size 64

	// .globl	_Z11AES_EncryptP9aes_blockPhii
.extern .func  (.param .b32 func_retval0) vprintf
(
	.param .b64 vprintf_param_0,
	.param .b64 vprintf_param_1
)
;
// _ZZ11AES_EncryptP9aes_blockPhiiE12AES_ShiftRow has been demoted
// _ZZ11AES_EncryptP9aes_blockPhiiE4SBox has been demoted
// _ZZ11AES_EncryptP9aes_blockPhiiE9AES_xtime has been demoted
.global .align 1 .b8 $str[21] = {104, 101, 108, 108, 111, 32, 102, 114, 111, 109, 32, 116, 104, 114, 101, 97, 100, 32, 48, 10};

.visible .entry _Z11AES_EncryptP9aes_blockPhii(
	.param .u64 .ptr .align 1 _Z11AES_EncryptP9aes_blockPhii_param_0,
	.param .u64 .ptr .align 1 _Z11AES_EncryptP9aes_blockPhii_param_1,
	.param .u32 _Z11AES_EncryptP9aes_blockPhii_param_2,
	.param .u32 _Z11AES_EncryptP9aes_blockPhii_param_3
)
{
	.local .align 16 .b8 	__local_depot0[16];
	.reg .b64 	%SP;
	.reg .b64 	%SPL;
	.reg .pred 	%p<7>;
	.reg .b16 	%rs<613>;
	.reg .b32 	%r<301>;
	.reg .b64 	%rd<163>;
	// demoted variable
	.shared .align 1 .b8 _ZZ11AES_EncryptP9aes_blockPhiiE12AES_ShiftRow[16];
	// demoted variable
	.shared .align 1 .b8 _ZZ11AES_EncryptP9aes_blockPhiiE4SBox[256];
	// demoted variable
	.shared .align 1 .b8 _ZZ11AES_EncryptP9aes_blockPhiiE9AES_xtime[256];
	mov.u64 	%SPL, __local_depot0;
	ld.param.u64 	%rd15, [_Z11AES_EncryptP9aes_blockPhii_param_0];
	ld.param.u64 	%rd16, [_Z11AES_EncryptP9aes_blockPhii_param_1];
	ld.param.u32 	%r9, [_Z11AES_EncryptP9aes_blockPhii_param_2];
	ld.param.u32 	%r10, [_Z11AES_EncryptP9aes_blockPhii_param_3];
	cvta.to.global.u64 	%rd1, %rd16;
	cvta.to.global.u64 	%rd2, %rd15;
	add.u64 	%rd3, %SPL, 0;
	add.u64 	%rd4, %SPL, 0;
	mov.u32 	%r11, %ntid.x;
	mov.u32 	%r12, %ctaid.x;
	mov.u32 	%r13, %tid.x;
	mad.lo.s32 	%r298, %r11, %r12, %r13;
	setp.ne.s32 	%p1, %r13, 0;
	@%p1 bra 	$L__BB0_2;
	mov.u64 	%rd19, $str;
	cvta.global.u64 	%rd20, %rd19;
	{ // callseq 0, 0
	.param .b64 param0;
	st.param.b64 	[param0], %rd20;
	.param .b64 param1;
	st.param.b64 	[param1], 0;
	.param .b32 retval0;
	call.uni (retval0), 
	vprintf, 
	(
	param0, 
	param1
	);
	ld.param.b32 	%r14, [retval0];
	} // callseq 0
	mov.b16 	%rs65, 0;
	st.shared.u8 	[_ZZ11AES_EncryptP9aes_blockPhiiE12AES_ShiftRow], %rs65;
	mov.b16 	%rs66, 5;
	st.shared.u8 	[_ZZ11AES_EncryptP9aes_blockPhiiE12AES_ShiftRow+1], %rs66;
	mov.b16 	%rs67, 10;
	st.shared.u8 	[_ZZ11AES_EncryptP9aes_blockPhiiE12AES_ShiftRow+2], %rs67;
	mov.b16 	%rs68, 15;
	st.shared.u8 	[_ZZ11AES_EncryptP9aes_blockPhiiE12AES_ShiftRow+3], %rs68;
	mov.b16 	%rs69, 4;
	st.shared.u8 	[_ZZ11AES_EncryptP9aes_blockPhiiE12AES_ShiftRow+4], %rs69;
	mov.b16 	%rs70, 9;
	st.shared.u8 	[_ZZ11AES_EncryptP9aes_blockPhiiE12AES_ShiftRow+5], %rs70;
	mov.b16 	%rs71, 14;
	st.shared.u8 	[_ZZ11AES_EncryptP9aes_blockPhiiE12AES_ShiftRow+6], %rs71;
	mov.b16 	%rs72, 3;
	st.shared.u8 	[_ZZ11AES_EncryptP9aes_blockPhiiE12AES_ShiftRow+7], %rs72;
	mov.b16 	%rs73, 8;
	st.shared.u8 	[_ZZ11AES_EncryptP9aes_blockPhiiE12AES_ShiftRow+8], %rs73;
	mov.b16 	%rs74, 13;
	st.shared.u8 	[_ZZ11AES_EncryptP9aes_blockPhiiE12AES_ShiftRow+9], %rs74;
	mov.b16 	%rs75, 2;
	st.shared.u8 	[_ZZ11AES_EncryptP9aes_blockPhiiE12AES_ShiftRow+10], %rs75;
	mov.b16 	%rs76, 7;
	st.shared.u8 	[_ZZ11AES_EncryptP9aes_blockPhiiE12AES_ShiftRow+11], %rs76;
	mov.b16 	%rs77, 12;
	st.shared.u8 	[_ZZ11AES_EncryptP9aes_blockPhiiE12AES_ShiftRow+12], %rs77;
	mov.b16 	%rs78, 1;
	st.shared.u8 	[_ZZ11AES_EncryptP9aes_blockPhiiE12AES_ShiftRow+13], %rs78;
	mov.b16 	%rs79, 6;
	st.shared.u8 	[_ZZ11AES_EncryptP9aes_blockPhiiE12AES_ShiftRow+14], %rs79;
	mov.b16 	%rs80, 11;
	st.shared.u8 	[_ZZ11AES_EncryptP9aes_blockPhiiE12AES_ShiftRow+15], %rs80;
	mov.b16 	%rs81, 99;
	st.shared.u8 	[_ZZ11AES_EncryptP9aes_blockPhiiE4SBox], %rs81;
	mov.b16 	%rs82, 124;
	st.shared.u8 	[_ZZ11AES_EncryptP9aes_blockPhiiE4SBox+1], %rs82;
	mov.b16 	%rs83, 119;
	st.shared.u8 	[_ZZ11AES_EncryptP9aes_blockPhiiE4SBox+2], %rs83;
	mov.b16 	%rs84, 123;
	st.shared.u8 	[_ZZ11AES_EncryptP9aes_blockPhiiE4SBox+3], %rs84;
	mov.b16 	%rs85, 242;
	st.shared.u8 	[_ZZ11AES_EncryptP9aes_blockPhiiE4SBox+4], %rs85;
	mov.b16 	%rs86, 107;
	st.shared.u8 	[_ZZ11AES_EncryptP9aes_blockPhiiE4SBox+5], %rs86;
	mov.b16 	%rs87, 111;
	st.shared.u8 	[_ZZ11AES_EncryptP9aes_blockPhiiE4SBox+6], %rs87;
	mov.b16 	%rs88, 197;
	st.shared.u8 	[_ZZ11AES_EncryptP9aes_blockPhiiE4SBox+7], %rs88;
	mov.b16 	%rs89, 48;
	st.shared.u8 	[_ZZ11AES_EncryptP9aes_blockPhiiE4SBox+8], %rs89;
	st.shared.u8 	[_ZZ11AES_EncryptP9aes_blockPhiiE4SBox+9], %rs78;
	mov.b16 	%rs90, 103;
	st.shared.u8 	[_ZZ11AES_EncryptP9aes_blockPhiiE4SBox+10], %rs90;
	mov.b16 	%rs91, 43;
	st.shared.u8 	[_ZZ11AES_EncryptP9aes_blockPhiiE4SBox+11], %rs91;
	mov.b16 	%rs92, 254;
	st.shared.u8 	[_ZZ11AES_EncryptP9aes_blockPhiiE4SBox+12], %rs92;
	mov.b16 	%rs93, 215;
	st.shared.u8 	[_ZZ11AES_EncryptP9aes_blockPhiiE4SBox+13], %rs93;
	mov.b16 	%rs94, 171;
	st.shared.u8 	[_ZZ11AES_EncryptP9aes_blockPhiiE4SBox+14], %rs94;
	mov.b16 	%rs95, 118;
	st.shared.u8 	[_ZZ11AES_EncryptP9aes_blockPhiiE4SBox+15], %rs95;
	mov.b16 	%rs96, 202;
	st.shared.u8 	[_ZZ11AES_EncryptP9aes_blockPhiiE4SBox+16], %rs96;
	mov.b16 	%rs97, 130;
	st.shared.u8 	[_ZZ11AES_EncryptP9aes_blockPhiiE4SBox+17], %rs97;
	mov.b16 	%rs98, 201;
	st.shared.u8 	[_ZZ11AES_EncryptP9aes_blockPhiiE4SBox+18], %rs98;
	mov.b16 	%rs99, 125;
	st.shared.u8 	[_ZZ11AES_EncryptP9aes_blockPhiiE4SBox+19], %rs99;
	mov.b16 	%rs100, 250;
	st.shared.u8 	[_ZZ11AES_EncryptP9aes_blockPhiiE4SBox+20], %rs100;
	mov.b16 	%rs101, 89;
	st.shared.u8 	[_ZZ11AES_EncryptP9aes_blockPhiiE4SBox+21], %rs101;
	mov.b16 	%rs102, 71;
	st.shared.u8 	[_ZZ11AES_EncryptP9aes_blockPhiiE4SBox+22], %rs102;
	mov.b16 	%rs103, 240;
	st.shared.u8 	[_ZZ11AES_EncryptP9aes_blockPhiiE4SBox+23], %rs103;
	mov.b16 	%rs104, 173;
	st.shared.u8 	[_ZZ11AES_EncryptP9aes_blockPhiiE4SBox+24], %rs104;
	mov.b16 	%rs105, 212;
	st.shared.u8 	[_ZZ11AES_EncryptP9aes_blockPhiiE4SBox+25], %rs105;
	mov.b16 	%rs106, 162;
	st.shared.u8 	[_ZZ11AES_EncryptP9aes_blockPhiiE4SBox+26], %rs106;
	mov.b16 	%rs107, 175;
	st.shared.u8 	[_ZZ11AES_EncryptP9aes_blockPhiiE4SBox+27], %rs107;
	mov.b16 	%rs108, 156;
	st.shared.u8 	[_ZZ11AES_EncryptP9aes_blockPhiiE4SBox+28], %rs108;
	mov.b16 	%rs109, 164;
	st.shared.u8 	[_ZZ11AES_EncryptP9aes_blockPhiiE4SBox+29], %rs109;
	mov.b16 	%rs110, 114;
	st.shared.u8 	[_ZZ11AES_EncryptP9aes_blockPhiiE4SBox+30], %rs110;
	mov.b16 	%rs111, 192;
	st.shared.u8 	[_ZZ11AES_EncryptP9aes_blockPhiiE4SBox+31], %rs111;
	mov.b16 	%rs112, 183;
	st.shared.u8 	[_ZZ11AES_EncryptP9aes_blockPhiiE4SBox+32], %rs112;
	mov.b16 	%rs113, 253;
	st.shared.u8 	[_ZZ11AES_EncryptP9aes_blockPhiiE4SBox+33], %rs113;
	mov.b16 	%rs114, 147;
	st.shared.u8 	[_ZZ11AES_EncryptP9aes_blockPhiiE4SBox+34], %rs114;
	mov.b16 	%rs115, 38;
	st.shared.u8 	[_ZZ11AES_EncryptP9aes_blockPhiiE4SBox+35], %rs115;
	mov.b16 	%rs116, 54;
	st.shared.u8 	[_ZZ11AES_EncryptP9aes_blockPhiiE4SBox+36], %rs116;
	mov.b16 	%rs117, 63;
	st.shared.u8 	[_ZZ11AES_EncryptP9aes_blockPhiiE4SBox+37], %rs117;
	mov.b16 	%rs118, 247;
	st.shared.u8 	[_ZZ11AES_EncryptP9aes_blockPhiiE4SBox+38], %rs118;
	mov.b16 	%rs119, 204;
	st.shared.u8 	[_ZZ11AES_EncryptP9aes_blockPhiiE4SBox+39], %rs119;
	mov.b16 	%rs120, 52;
	st.shared.u8 	[_ZZ11AES_EncryptP9aes_blockPhiiE4SBox+40], %rs120;
	mov.b16 	%rs121, 165;
	st.shared.u8 	[_ZZ11AES_EncryptP9aes_blockPhiiE4SBox+41], %rs121;
	mov.b16 	%rs122, 229;
	st.shared.u8 	[_ZZ11AES_EncryptP9aes_blockPhiiE4SBox+42], %rs122;
	mov.b16 	%rs123, 241;
	st.shared.u8 	[_ZZ11AES_EncryptP9aes_blockPhiiE4SBox+43], %rs123;
	mov.b16 	%rs124, 113;
	st.shared.u8 	[_ZZ11AES_EncryptP9aes_blockPhiiE4SBox+44], %rs124;
	mov.b16 	%rs125, 216;
	st.shared.u8 	[_ZZ11AES_EncryptP9aes_blockPhiiE4SBox+45], %rs125;
	mov.b16 	%rs126, 49;
	st.shared.u8 	[_ZZ11AES_EncryptP9aes_blockPhiiE4SBox+46], %rs126;
	mov.b16 	%rs127, 21;
	st.shared.u8 	[_ZZ11AES_EncryptP9aes_blockPhiiE4SBox+47], %rs127;
	st.shared.u8 	[_ZZ11AES_EncryptP9aes_blockPhiiE4SBox+48], %rs69;
	mov.b16 	%rs128, 199;
	st.shared.u8 	[_ZZ11AES_EncryptP9aes_blockPhiiE4SBox+49], %rs128;
	mov.b16 	%rs129, 35;
	st.shared.u8 	[_ZZ11AES_EncryptP9aes_blockPhiiE4SBox+50], %rs129;
	mov.b16 	%rs130, 195;
	st.shared.u8 	[_ZZ11AES_EncryptP9aes_blockPhiiE4SBox+51], %rs130;
	mov.b16 	%rs131, 24;
	st.shared.u8 	[_ZZ11AES_EncryptP9aes_blockPhiiE4SBox+52], %rs131;
	mov.b16 	%rs132, 150;
	st.shared.u8 	[_ZZ11AES_EncryptP9aes_blockPhiiE4SBox+53], %rs132;
	st.shared.u8 	[_ZZ11AES_EncryptP9aes_blockPhiiE4SBox+54], %rs66;
	mov.b16 	%rs133, 154;
	st.shared.u8 	[_ZZ11AES_EncryptP9aes_blockPhiiE4SBox+55], %rs133;
	st.shared.u8 	[_ZZ11AES_EncryptP9aes_blockPhiiE4SBox+56], %rs76;
	mov.b16 	%rs134, 18;
	st.shared.u8 	[_ZZ11AES_EncryptP9aes_blockPhiiE4SBox+57], %rs134;
	mov.b16 	%rs135, 128;
	st.shared.u8 	[_ZZ11AES_EncryptP9aes_blockPhiiE4SBox+58], %rs135;
	mov.b16 	%rs136, 226;
	st.shared.u8 	[_ZZ11AES_EncryptP9aes_blockPhiiE4SBox+59], %rs136;
	mov.b16 	%rs137, 235;
	st.shared.u8 	[_ZZ11AES_EncryptP9aes_blockPhiiE4SBox+60], %rs137;
	mov.b16 	%rs138, 39;
	st.shared.u8 	[_ZZ11AES_EncryptP9aes_blockPhiiE4SBox+61], %rs138;
	mov.b16 	%rs139, 178;
	st.shared.u8 	[_ZZ11AES_EncryptP9aes_blockPhiiE4SBox+62], %rs139;
	mov.b16 	%rs140, 117;
	st.shared.u8 	[_ZZ11AES_EncryptP9aes_blockPhiiE4SBox+63], %rs140;
	st.shared.u8 	[_ZZ11AES_EncryptP9aes_blockPhiiE4SBox+64], %rs70;
	mov.b16 	%rs141, 131;
	st.shared.u8 	[_ZZ11AES_EncryptP9aes_blockPhiiE4SBox+65], %rs141;
	mov.b16 	%rs142, 44;
	st.shared.u8 	[_ZZ11AES_EncryptP9aes_blockPhiiE4SBox+66], %rs142;
	mov.b16 	%rs143, 26;
	st.shared.u8 	[_ZZ11AES_EncryptP9aes_blockPhiiE4SBox+67], %rs143;
	mov.b16 	%rs144, 27;
	st.shared.u8 	[_ZZ11AES_EncryptP9aes_blockPhiiE4SBox+68], %rs144;
	mov.b16 	%rs145, 110;
	st.shared.u8 	[_ZZ11AES_EncryptP9aes_blockPhiiE4SBox+69], %rs145;
	mov.b16 	%rs146, 90;
	st.shared.u8 	[_ZZ11AES_EncryptP9aes_blockPhiiE4SBox+70], %rs146;
	mov.b16 	%rs147, 160;
	st.shared.u8 	[_ZZ11AES_EncryptP9aes_blockPhiiE4SBox+71], %rs147;
	mov.b16 	%rs148, 82;
	st.shared.u8 	[_ZZ11AES_EncryptP9aes_blockPhiiE4SBox+72], %rs148;
	mov.b16 	%rs149, 59;
	st.shared.u8 	[_ZZ11AES_EncryptP9aes_blockPhiiE4SBox+73], %rs149;
	mov.b16 	%rs150, 214;
	st.shared.u8 	[_ZZ11AES_EncryptP9aes_blockPhiiE4SBox+74], %rs150;
	mov.b16 	%rs151, 179;
	st.shared.u8 	[_ZZ11AES_EncryptP9aes_blockPhiiE4SBox+75], %rs151;
	mov.b16 	%rs152, 41;
	st.shared.u8 	[_ZZ11AES_EncryptP9aes_blockPhiiE4SBox+76], %rs152;
	mov.b16 	%rs153, 227;
	st.shared.u8 	[_ZZ11AES_EncryptP9aes_blockPhiiE4SBox+77], %rs153;
	mov.b16 	%rs154, 47;
	st.shared.u8 	[_ZZ11AES_EncryptP9aes_blockPhiiE4SBox+78], %rs154;
	mov.b16 	%rs155, 132;
	st.shared.u8 	[_ZZ11AES_EncryptP9aes_blockPhiiE4SBox+79], %rs155;
	mov.b16 	%rs156, 83;
	st.shared.u8 	[_ZZ11AES_EncryptP9aes_blockPhiiE4SBox+80], %rs156;
	mov.b16 	%rs157, 209;
	st.shared.u8 	[_ZZ11AES_EncryptP9aes_blockPhiiE4SBox+81], %rs157;
	st.shared.u8 	[_ZZ11AES_EncryptP9aes_blockPhiiE4SBox+82], %rs65;
	mov.b16 	%rs158, 237;
	st.shared.u8 	[_ZZ11AES_EncryptP9aes_blockPhiiE4SBox+83], %rs158;
	mov.b16 	%rs159, 32;
	st.shared.u8 	[_ZZ11AES_EncryptP9aes_blockPhiiE4SBox+84], %rs159;
	mov.b16 	%rs160, 252;
	st.shared.u8 	[_ZZ11AES_EncryptP9aes_blockPhiiE4SBox+85], %rs160;
	mov.b16 	%rs161, 177;
	st.shared.u8 	[_ZZ11AES_EncryptP9aes_blockPhiiE4SBox+86], %rs161;
	mov.b16 	%rs162, 91;
	st.shared.u8 	[_ZZ11AES_EncryptP9aes_blockPhiiE4SBox+87], %rs162;
	mov.b16 	%rs163, 106;
	st.shared.u8 	[_ZZ11AES_EncryptP9aes_blockPhiiE4SBox+88], %rs163;
	mov.b16 	%rs164, 203;
	st.shared.u8 	[_ZZ11AES_EncryptP9aes_blockPhiiE4SBox+89], %rs164;
	mov.b16 	%rs165, 190;
	st.shared.u8 	[_ZZ11AES_EncryptP9aes_blockPhiiE4SBox+90], %rs165;
	mov.b16 	%rs166, 57;
	st.shared.u8 	[_ZZ11AES_EncryptP9aes_blockPhiiE4SBox+91], %rs166;
	mov.b16 	%rs167, 74;
	st.shared.u8 	[_ZZ11AES_EncryptP9aes_blockPhiiE4SBox+92], %rs167;
	mov.b16 	%rs168, 76;
	st.shared.u8 	[_ZZ11AES_EncryptP9aes_blockPhiiE4SBox+93], %rs168;
	mov.b16 	%rs169, 88;
	st.shared.u8 	[_ZZ11AES_EncryptP9aes_blockPhiiE4SBox+94], %rs169;
	mov.b16 	%rs170, 207;
	st.shared.u8 	[_ZZ11AES_EncryptP9aes_blockPhiiE4SBox+95], %rs170;
	mov.b16 	%rs171, 208;
	st.shared.u8 	[_ZZ11AES_EncryptP9aes_blockPhiiE4SBox+96], %rs171;
	mov.b16 	%rs172, 239;
	st.shared.u8 	[_ZZ11AES_EncryptP9aes_blockPhiiE4SBox+97], %rs172;
	mov.b16 	%rs173, 170;
	st.shared.u8 	[_ZZ11AES_EncryptP9aes_blockPhiiE4SBox+98], %rs173;
	mov.b16 	%rs174, 251;
	st.shared.u8 	[_ZZ11AES_EncryptP9aes_blockPhiiE4SBox+99], %rs174;
	mov.b16 	%rs175, 67;
	st.shared.u8 	[_ZZ11AES_EncryptP9aes_blockPhiiE4SBox+100], %rs175;
	mov.b16 	%rs176, 77;
	st.shared.u8 	[_ZZ11AES_EncryptP9aes_blockPhiiE4SBox+101], %rs176;
	mov.b16 	%rs177, 51;
	st.shared.u8 	[_ZZ11AES_EncryptP9aes_blockPhiiE4SBox+102], %rs177;
	mov.b16 	%rs178, 133;
	st.shared.u8 	[_ZZ11AES_EncryptP9aes_blockPhiiE4SBox+103], %rs178;
	mov.b16 	%rs179, 69;
	st.shared.u8 	[_ZZ11AES_EncryptP9aes_blockPhiiE4SBox+104], %rs179;
	mov.b16 	%rs180, 249;
	st.shared.u8 	[_ZZ11AES_EncryptP9aes_blockPhiiE4SBox+105], %rs180;
	st.shared.u8 	[_ZZ11AES_EncryptP9aes_blockPhiiE4SBox+106], %rs75;
	mov.b16 	%rs181, 127;
	st.shared.u8 	[_ZZ11AES_EncryptP9aes_blockPhiiE4SBox+107], %rs181;
	mov.b16 	%rs182, 80;
	st.shared.u8 	[_ZZ11AES_EncryptP9aes_blockPhiiE4SBox+108], %rs182;
	mov.b16 	%rs183, 60;
	st.shared.u8 	[_ZZ11AES_EncryptP9aes_blockPhiiE4SBox+109], %rs183;
	mov.b16 	%rs184, 159;
	st.shared.u8 	[_ZZ11AES_EncryptP9aes_blockPhiiE4SBox+110], %rs184;
	mov.b16 	%rs185, 168;
	st.shared.u8 	[_ZZ11AES_EncryptP9aes_blockPhiiE4SBox+111], %rs185;
	mov.b16 	%rs186, 81;
	st.shared.u8 	[_ZZ11AES_EncryptP9aes_blockPhiiE4SBox+112], %rs186;
	mov.b16 	%rs187, 163;
	st.shared.u8 	[_ZZ11AES_EncryptP9aes_blockPhiiE4SBox+113], %rs187;
	mov.b16 	%rs188, 64;
	st.shared.u8 	[_ZZ11AES_EncryptP9aes_blockPhiiE4SBox+114], %rs188;
	mov.b16 	%rs189, 143;
	st.shared.u8 	[_ZZ11AES_EncryptP9aes_blockPhiiE4SBox+115], %rs189;
	mov.b16 	%rs190, 146;
	st.shared.u8 	[_ZZ11AES_EncryptP9aes_blockPhiiE4SBox+116], %rs190;
	mov.b16 	%rs191, 157;
	st.shared.u8 	[_ZZ11AES_EncryptP9aes_blockPhiiE4SBox+117], %rs191;
	mov.b16 	%rs192, 56;
	st.shared.u8 	[_ZZ11AES_EncryptP9aes_blockPhiiE4SBox+118], %rs192;
	mov.b16 	%rs193, 245;
	st.shared.u8 	[_ZZ11AES_EncryptP9aes_blockPhiiE4SBox+119], %rs193;
	mov.b16 	%rs194, 188;
	st.shared.u8 	[_ZZ11AES_EncryptP9aes_blockPhiiE4SBox+120], %rs194;
	mov.b16 	%rs195, 182;
	st.shared.u8 	[_ZZ11AES_EncryptP9aes_blockPhiiE4SBox+121], %rs195;
	mov.b16 	%rs196, 218;
	st.shared.u8 	[_ZZ11AES_EncryptP9aes_blockPhiiE4SBox+122], %rs196;
	mov.b16 	%rs197, 33;
	st.shared.u8 	[_ZZ11AES_EncryptP9aes_blockPhiiE4SBox+123], %rs197;
	mov.b16 	%rs198, 16;
	st.shared.u8 	[_ZZ11AES_EncryptP9aes_blockPhiiE4SBox+124], %rs198;
	mov.b16 	%rs199, 255;
	st.shared.u8 	[_ZZ11AES_EncryptP9aes_blockPhiiE4SBox+125], %rs199;
	mov.b16 	%rs200, 243;
	st.shared.u8 	[_ZZ11AES_EncryptP9aes_blockPhiiE4SBox+126], %rs200;
	mov.b16 	%rs201, 210;
	st.shared.u8 	[_ZZ11AES_EncryptP9aes_blockPhiiE4SBox+127], %rs201;
	mov.b16 	%rs202, 205;
	st.shared.u8 	[_ZZ11AES_EncryptP9aes_blockPhiiE4SBox+128], %rs202;
	st.shared.u8 	[_ZZ11AES_EncryptP9aes_blockPhiiE4SBox+129], %rs77;
	mov.b16 	%rs203, 19;
	st.shared.u8 	[_ZZ11AES_EncryptP9aes_blockPhiiE4SBox+130], %rs203;
	mov.b16 	%rs204, 236;
	st.shared.u8 	[_ZZ11AES_EncryptP9aes_blockPhiiE4SBox+131], %rs204;
	mov.b16 	%rs205, 95;
	st.shared.u8 	[_ZZ11AES_EncryptP9aes_blockPhiiE4SBox+132], %rs205;
	mov.b16 	%rs206, 151;
	st.shared.u8 	[_ZZ11AES_EncryptP9aes_blockPhiiE4SBox+133], %rs206;
	mov.b16 	%rs207, 68;
	st.shared.u8 	[_ZZ11AES_EncryptP9aes_blockPhiiE4SBox+134], %rs207;
	mov.b16 	%rs208, 23;
	st.shared.u8 	[_ZZ11AES_EncryptP9aes_blockPhiiE4SBox+135], %rs208;
	mov.b16 	%rs209, 196;
	st.shared.u8 	[_ZZ11AES_EncryptP9aes_blockPhiiE4SBox+136], %rs209;
	mov.b16 	%rs210, 167;
	st.shared.u8 	[_ZZ11AES_EncryptP9aes_blockPhiiE4SBox+137], %rs210;
	mov.b16 	%rs211, 126;
	st.shared.u8 	[_ZZ11AES_EncryptP9aes_blockPhiiE4SBox+138], %rs211;
	mov.b16 	%rs212, 61;
	st.shared.u8 	[_ZZ11AES_EncryptP9aes_blockPhiiE4SBox+139], %rs212;
	mov.b16 	%rs213, 100;
	st.shared.u8 	[_ZZ11AES_EncryptP9aes_blockPhiiE4SBox+140], %rs213;
	mov.b16 	%rs214, 93;
	st.shared.u8 	[_ZZ11AES_EncryptP9aes_blockPhiiE4SBox+141], %rs214;
	mov.b16 	%rs215, 25;
	st.shared.u8 	[_ZZ11AES_EncryptP9aes_blockPhiiE4SBox+142], %rs215;
	mov.b16 	%rs216, 115;
	st.shared.u8 	[_ZZ11AES_EncryptP9aes_blockPhiiE4SBox+143], %rs216;
	mov.b16 	%rs217, 96;
	st.shared.u8 	[_ZZ11AES_EncryptP9aes_blockPhiiE4SBox+144], %rs217;
	mov.b16 	%rs218, 129;
	st.shared.u8 	[_ZZ11AES_EncryptP9aes_blockPhiiE4SBox+145], %rs218;
	mov.b16 	%rs219, 79;
	st.shared.u8 	[_ZZ11AES_EncryptP9aes_blockPhiiE4SBox+146], %rs219;
	mov.b16 	%rs220, 220;
	st.shared.u8 	[_ZZ11AES_EncryptP9aes_blockPhiiE4SBox+147], %rs220;
	mov.b16 	%rs221, 34;
	st.shared.u8 	[_ZZ11AES_EncryptP9aes_blockPhiiE4SBox+148], %rs221;
	mov.b16 	%rs222, 42;
	st.shared.u8 	[_ZZ11AES_EncryptP9aes_blockPhiiE4SBox+149], %rs222;
	mov.b16 	%rs223, 144;
	st.shared.u8 	[_ZZ11AES_EncryptP9aes_blockPhiiE4SBox+150], %rs223;
	mov.b16 	%rs224, 136;
	st.shared.u8 	[_ZZ11AES_EncryptP9aes_blockPhiiE4SBox+151], %rs224;
	mov.b16 	%rs225, 70;
	st.shared.u8 	[_ZZ11AES_EncryptP9aes_blockPhiiE4SBox+152], %rs225;
	mov.b16 	%rs226, 238;
	st.shared.u8 	[_ZZ11AES_EncryptP9aes_blockPhiiE4SBox+153], %rs226;
	mov.b16 	%rs227, 184;
	st.shared.u8 	[_ZZ11AES_EncryptP9aes_blockPhiiE4SBox+154], %rs227;
	mov.b16 	%rs228, 20;
	st.shared.u8 	[_ZZ11AES_EncryptP9aes_blockPhiiE4SBox+155], %rs228;
	mov.b16 	%rs229, 222;
	st.shared.u8 	[_ZZ11AES_EncryptP9aes_blockPhiiE4SBox+156], %rs229;
	mov.b16 	%rs230, 94;
	st.shared.u8 	[_ZZ11AES_EncryptP9aes_blockPhiiE4SBox+157], %rs230;
	st.shared.u8 	[_ZZ11AES_EncryptP9aes_blockPhiiE4SBox+158], %rs80;
	mov.b16 	%rs231, 219;
	st.shared.u8 	[_ZZ11AES_EncryptP9aes_blockPhiiE4SBox+159], %rs231;
	mov.b16 	%rs232, 224;
	st.shared.u8 	[_ZZ11AES_EncryptP9aes_blockPhiiE4SBox+160], %rs232;
	mov.b16 	%rs233, 50;
	st.shared.u8 	[_ZZ11AES_EncryptP9aes_blockPhiiE4SBox+161], %rs233;
	mov.b16 	%rs234, 58;
	st.shared.u8 	[_ZZ11AES_EncryptP9aes_blockPhiiE4SBox+162], %rs234;
	st.shared.u8 	[_ZZ11AES_EncryptP9aes_blockPhiiE4SBox+163], %rs67;
	mov.b16 	%rs235, 73;
	st.shared.u8 	[_ZZ11AES_EncryptP9aes_blockPhiiE4SBox+164], %rs235;
	st.shared.u8 	[_ZZ11AES_EncryptP9aes_blockPhiiE4SBox+165], %rs79;
	mov.b16 	%rs236, 36;
	st.shared.u8 	[_ZZ11AES_EncryptP9aes_blockPhiiE4SBox+166], %rs236;
	mov.b16 	%rs237, 92;
	st.shared.u8 	[_ZZ11AES_EncryptP9aes_blockPhiiE4SBox+167], %rs237;
	mov.b16 	%rs238, 194;
	st.shared.u8 	[_ZZ11AES_EncryptP9aes_blockPhiiE4SBox+168], %rs238;
	mov.b16 	%rs239, 211;
	st.shared.u8 	[_ZZ11AES_EncryptP9aes_blockPhiiE4SBox+169], %rs239;
	mov.b16 	%rs240, 172;
	st.shared.u8 	[_ZZ11AES_EncryptP9aes_blockPhiiE4SBox+170], %rs240;
	mov.b16 	%rs241, 98;
	st.shared.u8 	[_ZZ11AES_EncryptP9aes_blockPhiiE4SBox+171], %rs241;
	mov.b16 	%rs242, 145;
	st.shared.u8 	[_ZZ11AES_EncryptP9aes_blockPhiiE4SBox+172], %rs242;
	mov.b16 	%rs243, 149;
	st.shared.u8 	[_ZZ11AES_EncryptP9aes_blockPhiiE4SBox+173], %rs243;
	mov.b16 	%rs244, 228;
	st.shared.u8 	[_ZZ11AES_EncryptP9aes_blockPhiiE4SBox+174], %rs244;
	mov.b16 	%rs245, 121;
	st.shared.u8 	[_ZZ11AES_EncryptP9aes_blockPhiiE4SBox+175], %rs245;
	mov.b16 	%rs246, 231;
	st.shared.u8 	[_ZZ11AES_EncryptP9aes_blockPhiiE4SBox+176], %rs246;
	mov.b16 	%rs247, 200;
	st.shared.u8 	[_ZZ11AES_EncryptP9aes_blockPhiiE4SBox+177], %rs247;
	mov.b16 	%rs248, 55;
	st.shared.u8 	[_ZZ11AES_EncryptP9aes_blockPhiiE4SBox+178], %rs248;
	mov.b16 	%rs249, 109;
	st.shared.u8 	[_ZZ11AES_EncryptP9aes_blockPhiiE4SBox+179], %rs249;
	mov.b16 	%rs250, 141;
	st.shared.u8 	[_ZZ11AES_EncryptP9aes_blockPhiiE4SBox+180], %rs250;
	mov.b16 	%rs251, 213;
	st.shared.u8 	[_ZZ11AES_EncryptP9aes_blockPhiiE4SBox+181], %rs251;
	mov.b16 	%rs252, 78;
	st.shared.u8 	[_ZZ11AES_EncryptP9aes_blockPhiiE4SBox+182], %rs252;
	mov.b16 	%rs253, 169;
	st.shared.u8 	[_ZZ11AES_EncryptP9aes_blockPhiiE4SBox+183], %rs253;
	mov.b16 	%rs254, 108;
	st.shared.u8 	[_ZZ11AES_EncryptP9aes_blockPhiiE4SBox+184], %rs254;
	mov.b16 	%rs255, 86;
	st.shared.u8 	[_ZZ11AES_EncryptP9aes_blockPhiiE4SBox+185], %rs255;
	mov.b16 	%rs256, 244;
	st.shared.u8 	[_ZZ11AES_EncryptP9aes_blockPhiiE4SBox+186], %rs256;
	mov.b16 	%rs257, 234;
	st.shared.u8 	[_ZZ11AES_EncryptP9aes_blockPhiiE4SBox+187], %rs257;
	mov.b16 	%rs258, 101;
	st.shared.u8 	[_ZZ11AES_EncryptP9aes_blockPhiiE4SBox+188], %rs258;
	mov.b16 	%rs259, 122;
	st.shared.u8 	[_ZZ11AES_EncryptP9aes_blockPhiiE4SBox+189], %rs259;
	mov.b16 	%rs260, 174;
	st.shared.u8 	[_ZZ11AES_EncryptP9aes_blockPhiiE4SBox+190], %rs260;
	st.shared.u8 	[_ZZ11AES_EncryptP9aes_blockPhiiE4SBox+191], %rs73;
	mov.b16 	%rs261, 186;
	st.shared.u8 	[_ZZ11AES_EncryptP9aes_blockPhiiE4SBox+192], %rs261;
	mov.b16 	%rs262, 120;
	st.shared.u8 	[_ZZ11AES_EncryptP9aes_blockPhiiE4SBox+193], %rs262;
	mov.b16 	%rs263, 37;
	st.shared.u8 	[_ZZ11AES_EncryptP9aes_blockPhiiE4SBox+194], %rs263;
	mov.b16 	%rs264, 46;
	st.shared.u8 	[_ZZ11AES_EncryptP9aes_blockPhiiE4SBox+195], %rs264;
	mov.b16 	%rs265, 28;
	st.shared.u8 	[_ZZ11AES_EncryptP9aes_blockPhiiE4SBox+196], %rs265;
	mov.b16 	%rs266, 166;
	st.shared.u8 	[_ZZ11AES_EncryptP9aes_blockPhiiE4SBox+197], %rs266;
	mov.b16 	%rs267, 180;
	st.shared.u8 	[_ZZ11AES_EncryptP9aes_blockPhiiE4SBox+198], %rs267;
	mov.b16 	%rs268, 198;
	st.shared.u8 	[_ZZ11AES_EncryptP9aes_blockPhiiE4SBox+199], %rs268;
	mov.b16 	%rs269, 232;
	st.shared.u8 	[_ZZ11AES_EncryptP9aes_blockPhiiE4SBox+200], %rs269;
	mov.b16 	%rs270, 221;
	st.shared.u8 	[_ZZ11AES_EncryptP9aes_blockPhiiE4SBox+201], %rs270;
	mov.b16 	%rs271, 116;
	st.shared.u8 	[_ZZ11AES_EncryptP9aes_blockPhiiE4SBox+202], %rs271;
	mov.b16 	%rs272, 31;
	st.shared.u8 	[_ZZ11AES_EncryptP9aes_blockPhiiE4SBox+203], %rs272;
	mov.b16 	%rs273, 75;
	st.shared.u8 	[_ZZ11AES_EncryptP9aes_blockPhiiE4SBox+204], %rs273;
	mov.b16 	%rs274, 189;
	st.shared.u8 	[_ZZ11AES_EncryptP9aes_blockPhiiE4SBox+205], %rs274;
	mov.b16 	%rs275, 139;
	st.shared.u8 	[_ZZ11AES_EncryptP9aes_blockPhiiE4SBox+206], %rs275;
	mov.b16 	%rs276, 138;
	st.shared.u8 	[_ZZ11AES_EncryptP9aes_blockPhiiE4SBox+207], %rs276;
	mov.b16 	%rs277, 112;
	st.shared.u8 	[_ZZ11AES_EncryptP9aes_blockPhiiE4SBox+208], %rs277;
	mov.b16 	%rs278, 62;
	st.shared.u8 	[_ZZ11AES_EncryptP9aes_blockPhiiE4SBox+209], %rs278;
	mov.b16 	%rs279, 181;
	st.shared.u8 	[_ZZ11AES_EncryptP9aes_blockPhiiE4SBox+210], %rs279;
	mov.b16 	%rs280, 102;
	st.shared.u8 	[_ZZ11AES_EncryptP9aes_blockPhiiE4SBox+211], %rs280;
	mov.b16 	%rs281, 72;
	st.shared.u8 	[_ZZ11AES_EncryptP9aes_blockPhiiE4SBox+212], %rs281;
	st.shared.u8 	[_ZZ11AES_EncryptP9aes_blockPhiiE4SBox+213], %rs72;
	mov.b16 	%rs282, 246;
	st.shared.u8 	[_ZZ11AES_EncryptP9aes_blockPhiiE4SBox+214], %rs282;
	st.shared.u8 	[_ZZ11AES_EncryptP9aes_blockPhiiE4SBox+215], %rs71;
	mov.b16 	%rs283, 97;
	st.shared.u8 	[_ZZ11AES_EncryptP9aes_blockPhiiE4SBox+216], %rs283;
	mov.b16 	%rs284, 53;
	st.shared.u8 	[_ZZ11AES_EncryptP9aes_blockPhiiE4SBox+217], %rs284;
	mov.b16 	%rs285, 87;
	st.shared.u8 	[_ZZ11AES_EncryptP9aes_blockPhiiE4SBox+218], %rs285;
	mov.b16 	%rs286, 185;
	st.shared.u8 	[_ZZ11AES_EncryptP9aes_blockPhiiE4SBox+219], %rs286;
	mov.b16 	%rs287, 134;
	st.shared.u8 	[_ZZ11AES_EncryptP9aes_blockPhiiE4SBox+220], %rs287;
	mov.b16 	%rs288, 193;
	st.shared.u8 	[_ZZ11AES_EncryptP9aes_blockPhiiE4SBox+221], %rs288;
	mov.b16 	%rs289, 29;
	st.shared.u8 	[_ZZ11AES_EncryptP9aes_blockPhiiE4SBox+222], %rs289;
	mov.b16 	%rs290, 158;
	st.shared.u8 	[_ZZ11AES_EncryptP9aes_blockPhiiE4SBox+223], %rs290;
	mov.b16 	%rs291, 225;
	st.shared.u8 	[_ZZ11AES_EncryptP9aes_blockPhiiE4SBox+224], %rs291;
	mov.b16 	%rs292, 248;
	st.shared.u8 	[_ZZ11AES_EncryptP9aes_blockPhiiE4SBox+225], %rs292;
	mov.b16 	%rs293, 152;
	st.shared.u8 	[_ZZ11AES_EncryptP9aes_blockPhiiE4SBox+226], %rs293;
	mov.b16 	%rs294, 17;
	st.shared.u8 	[_ZZ11AES_EncryptP9aes_blockPhiiE4SBox+227], %rs294;
	mov.b16 	%rs295, 105;
	st.shared.u8 	[_ZZ11AES_EncryptP9aes_blockPhiiE4SBox+228], %rs295;
	mov.b16 	%rs296, 217;
	st.shared.u8 	[_ZZ11AES_EncryptP9aes_blockPhiiE4SBox+229], %rs296;
	mov.b16 	%rs297, 142;
	st.shared.u8 	[_ZZ11AES_EncryptP9aes_blockPhiiE4SBox+230], %rs297;
	mov.b16 	%rs298, 148;
	st.shared.u8 	[_ZZ11AES_EncryptP9aes_blockPhiiE4SBox+231], %rs298;
	mov.b16 	%rs299, 155;
	st.shared.u8 	[_ZZ11AES_EncryptP9aes_blockPhiiE4SBox+232], %rs299;
	mov.b16 	%rs300, 30;
	st.shared.u8 	[_ZZ11AES_EncryptP9aes_blockPhiiE4SBox+233], %rs300;
	mov.b16 	%rs301, 135;
	st.shared.u8 	[_ZZ11AES_EncryptP9aes_blockPhiiE4SBox+234], %rs301;
	mov.b16 	%rs302, 233;
	st.shared.u8 	[_ZZ11AES_EncryptP9aes_blockPhiiE4SBox+235], %rs302;
	mov.b16 	%rs303, 206;
	st.shared.u8 	[_ZZ11AES_EncryptP9aes_blockPhiiE4SBox+236], %rs303;
	mov.b16 	%rs304, 85;
	st.shared.u8 	[_ZZ11AES_EncryptP9aes_blockPhiiE4SBox+237], %rs304;
	mov.b16 	%rs305, 40;
	st.shared.u8 	[_ZZ11AES_EncryptP9aes_blockPhiiE4SBox+238], %rs305;
	mov.b16 	%rs306, 223;
	st.shared.u8 	[_ZZ11AES_EncryptP9aes_blockPhiiE4SBox+239], %rs306;
	mov.b16 	%rs307, 140;
	st.shared.u8 	[_ZZ11AES_EncryptP9aes_blockPhiiE4SBox+240], %rs307;
	mov.b16 	%rs308, 161;
	st.shared.u8 	[_ZZ11AES_EncryptP9aes_blockPhiiE4SBox+241], %rs308;
	mov.b16 	%rs309, 137;
	st.shared.u8 	[_ZZ11AES_EncryptP9aes_blockPhiiE4SBox+242], %rs309;
	st.shared.u8 	[_ZZ11AES_EncryptP9aes_blockPhiiE4SBox+243], %rs74;
	mov.b16 	%rs310, 191;
	st.shared.u8 	[_ZZ11AES_EncryptP9aes_blockPhiiE4SBox+244], %rs310;
	mov.b16 	%rs311, 230;
	st.shared.u8 	[_ZZ11AES_EncryptP9aes_blockPhiiE4SBox+245], %rs311;
	mov.b16 	%rs312, 66;
	st.shared.u8 	[_ZZ11AES_EncryptP9aes_blockPhiiE4SBox+246], %rs312;
	mov.b16 	%rs313, 104;
	st.shared.u8 	[_ZZ11AES_EncryptP9aes_blockPhiiE4SBox+247], %rs313;
	mov.b16 	%rs314, 65;
	st.shared.u8 	[_ZZ11AES_EncryptP9aes_blockPhiiE4SBox+248], %rs314;
	mov.b16 	%rs315, 153;
	st.shared.u8 	[_ZZ11AES_EncryptP9aes_blockPhiiE4SBox+249], %rs315;
	mov.b16 	%rs316, 45;
	st.shared.u8 	[_ZZ11AES_EncryptP9aes_blockPhiiE4SBox+250], %rs316;
	st.shared.u8 	[_ZZ11AES_EncryptP9aes_blockPhiiE4SBox+251], %rs68;
	mov.b16 	%rs317, 176;
	st.shared.u8 	[_ZZ11AES_EncryptP9aes_blockPhiiE4SBox+252], %rs317;
	mov.b16 	%rs318, 84;
	st.shared.u8 	[_ZZ11AES_EncryptP9aes_blockPhiiE4SBox+253], %rs318;
	mov.b16 	%rs319, 187;
	st.shared.u8 	[_ZZ11AES_EncryptP9aes_blockPhiiE4SBox+254], %rs319;
	mov.b16 	%rs320, 22;
	st.shared.u8 	[_ZZ11AES_EncryptP9aes_blockPhiiE4SBox+255], %rs320;
	st.shared.u8 	[_ZZ11AES_EncryptP9aes_blockPhiiE9AES_xtime], %rs65;
	st.shared.u8 	[_ZZ11AES_EncryptP9aes_blockPhiiE9AES_xtime+128], %rs144;
	st.shared.u8 	[_ZZ11AES_EncryptP9aes_blockPhiiE9AES_xtime+1], %rs75;
	st.shared.u8 	[_ZZ11AES_EncryptP9aes_blockPhiiE9AES_xtime+129], %rs215;
	st.shared.u8 	[_ZZ11AES_EncryptP9aes_blockPhiiE9AES_xtime+2], %rs69;
	st.shared.u8 	[_ZZ11AES_EncryptP9aes_blockPhiiE9AES_xtime+130], %rs272;
	st.shared.u8 	[_ZZ11AES_EncryptP9aes_blockPhiiE9AES_xtime+3], %rs79;
	st.shared.u8 	[_ZZ11AES_EncryptP9aes_blockPhiiE9AES_xtime+131], %rs289;
	st.shared.u8 	[_ZZ11AES_EncryptP9aes_blockPhiiE9AES_xtime+4], %rs73;
	st.shared.u8 	[_ZZ11AES_EncryptP9aes_blockPhiiE9AES_xtime+132], %rs203;
	st.shared.u8 	[_ZZ11AES_EncryptP9aes_blockPhiiE9AES_xtime+5], %rs67;
	st.shared.u8 	[_ZZ11AES_EncryptP9aes_blockPhiiE9AES_xtime+133], %rs294;
	st.shared.u8 	[_ZZ11AES_EncryptP9aes_blockPhiiE9AES_xtime+6], %rs77;
	st.shared.u8 	[_ZZ11AES_EncryptP9aes_blockPhiiE9AES_xtime+134], %rs208;
	st.shared.u8 	[_ZZ11AES_EncryptP9aes_blockPhiiE9AES_xtime+7], %rs71;
	st.shared.u8 	[_ZZ11AES_EncryptP9aes_blockPhiiE9AES_xtime+135], %rs127;
	st.shared.u8 	[_ZZ11AES_EncryptP9aes_blockPhiiE9AES_xtime+8], %rs198;
	st.shared.u8 	[_ZZ11AES_EncryptP9aes_blockPhiiE9AES_xtime+136], %rs80;
	st.shared.u8 	[_ZZ11AES_EncryptP9aes_blockPhiiE9AES_xtime+9], %rs134;
	st.shared.u8 	[_ZZ11AES_EncryptP9aes_blockPhiiE9AES_xtime+137], %rs70;
	st.shared.u8 	[_ZZ11AES_EncryptP9aes_blockPhiiE9AES_xtime+10], %rs228;
	st.shared.u8 	[_ZZ11AES_EncryptP9aes_blockPhiiE9AES_xtime+138], %rs68;
	st.shared.u8 	[_ZZ11AES_EncryptP9aes_blockPhiiE9AES_xtime+11], %rs320;
	st.shared.u8 	[_ZZ11AES_EncryptP9aes_blockPhiiE9AES_xtime+139], %rs74;
	st.shared.u8 	[_ZZ11AES_EncryptP9aes_blockPhiiE9AES_xtime+12], %rs131;
	st.shared.u8 	[_ZZ11AES_EncryptP9aes_blockPhiiE9AES_xtime+140], %rs72;
	st.shared.u8 	[_ZZ11AES_EncryptP9aes_blockPhiiE9AES_xtime+13], %rs143;
	st.shared.u8 	[_ZZ11AES_EncryptP9aes_blockPhiiE9AES_xtime+141], %rs78;
	st.shared.u8 	[_ZZ11AES_EncryptP9aes_blockPhiiE9AES_xtime+14], %rs265;
	st.shared.u8 	[_ZZ11AES_EncryptP9aes_blockPhiiE9AES_xtime+142], %rs76;
	st.shared.u8 	[_ZZ11AES_EncryptP9aes_blockPhiiE9AES_xtime+15], %rs300;
	st.shared.u8 	[_ZZ11AES_EncryptP9aes_blockPhiiE9AES_xtime+143], %rs66;
	st.shared.u8 	[_ZZ11AES_EncryptP9aes_blockPhiiE9AES_xtime+16], %rs159;
	st.shared.u8 	[_ZZ11AES_EncryptP9aes_blockPhiiE9AES_xtime+144], %rs149;
	st.shared.u8 	[_ZZ11AES_EncryptP9aes_blockPhiiE9AES_xtime+17], %rs221;
	st.shared.u8 	[_ZZ11AES_EncryptP9aes_blockPhiiE9AES_xtime+145], %rs166;
	st.shared.u8 	[_ZZ11AES_EncryptP9aes_blockPhiiE9AES_xtime+18], %rs236;
	st.shared.u8 	[_ZZ11AES_EncryptP9aes_blockPhiiE9AES_xtime+146], %rs117;
	st.shared.u8 	[_ZZ11AES_EncryptP9aes_blockPhiiE9AES_xtime+19], %rs115;
	st.shared.u8 	[_ZZ11AES_EncryptP9aes_blockPhiiE9AES_xtime+147], %rs212;
	st.shared.u8 	[_ZZ11AES_EncryptP9aes_blockPhiiE9AES_xtime+20], %rs305;
	st.shared.u8 	[_ZZ11AES_EncryptP9aes_blockPhiiE9AES_xtime+148], %rs177;
	st.shared.u8 	[_ZZ11AES_EncryptP9aes_blockPhiiE9AES_xtime+21], %rs222;
	st.shared.u8 	[_ZZ11AES_EncryptP9aes_blockPhiiE9AES_xtime+149], %rs126;
	st.shared.u8 	[_ZZ11AES_EncryptP9aes_blockPhiiE9AES_xtime+22], %rs142;
	st.shared.u8 	[_ZZ11AES_EncryptP9aes_blockPhiiE9AES_xtime+150], %rs248;
	st.shared.u8 	[_ZZ11AES_EncryptP9aes_blockPhiiE9AES_xtime+23], %rs264;
	st.shared.u8 	[_ZZ11AES_EncryptP9aes_blockPhiiE9AES_xtime+151], %rs284;
	st.shared.u8 	[_ZZ11AES_EncryptP9aes_blockPhiiE9AES_xtime+24], %rs89;
	st.shared.u8 	[_ZZ11AES_EncryptP9aes_blockPhiiE9AES_xtime+152], %rs91;
	st.shared.u8 	[_ZZ11AES_EncryptP9aes_blockPhiiE9AES_xtime+25], %rs233;
	st.shared.u8 	[_ZZ11AES_EncryptP9aes_blockPhiiE9AES_xtime+153], %rs152;
	st.shared.u8 	[_ZZ11AES_EncryptP9aes_blockPhiiE9AES_xtime+26], %rs120;
	st.shared.u8 	[_ZZ11AES_EncryptP9aes_blockPhiiE9AES_xtime+154], %rs154;
	st.shared.u8 	[_ZZ11AES_EncryptP9aes_blockPhiiE9AES_xtime+27], %rs116;
	st.shared.u8 	[_ZZ11AES_EncryptP9aes_blockPhiiE9AES_xtime+155], %rs316;
	st.shared.u8 	[_ZZ11AES_EncryptP9aes_blockPhiiE9AES_xtime+28], %rs192;
	st.shared.u8 	[_ZZ11AES_EncryptP9aes_blockPhiiE9AES_xtime+156], %rs129;
	st.shared.u8 	[_ZZ11AES_EncryptP9aes_blockPhiiE9AES_xtime+29], %rs234;
	st.shared.u8 	[_ZZ11AES_EncryptP9aes_blockPhiiE9AES_xtime+157], %rs197;
	st.shared.u8 	[_ZZ11AES_EncryptP9aes_blockPhiiE9AES_xtime+30], %rs183;
	st.shared.u8 	[_ZZ11AES_EncryptP9aes_blockPhiiE9AES_xtime+158], %rs138;
	st.shared.u8 	[_ZZ11AES_EncryptP9aes_blockPhiiE9AES_xtime+31], %rs278;
	st.shared.u8 	[_ZZ11AES_EncryptP9aes_blockPhiiE9AES_xtime+159], %rs263;
	st.shared.u8 	[_ZZ11AES_EncryptP9aes_blockPhiiE9AES_xtime+32], %rs188;
	st.shared.u8 	[_ZZ11AES_EncryptP9aes_blockPhiiE9AES_xtime+160], %rs162;
	st.shared.u8 	[_ZZ11AES_EncryptP9aes_blockPhiiE9AES_xtime+33], %rs312;
	st.shared.u8 	[_ZZ11AES_EncryptP9aes_blockPhiiE9AES_xtime+161], %rs101;
	st.shared.u8 	[_ZZ11AES_EncryptP9aes_blockPhiiE9AES_xtime+34], %rs207;
	st.shared.u8 	[_ZZ11AES_EncryptP9aes_blockPhiiE9AES_xtime+162], %rs205;
	st.shared.u8 	[_ZZ11AES_EncryptP9aes_blockPhiiE9AES_xtime+35], %rs225;
	st.shared.u8 	[_ZZ11AES_EncryptP9aes_blockPhiiE9AES_xtime+163], %rs214;
	st.shared.u8 	[_ZZ11AES_EncryptP9aes_blockPhiiE9AES_xtime+36], %rs281;
	st.shared.u8 	[_ZZ11AES_EncryptP9aes_blockPhiiE9AES_xtime+164], %rs156;
	st.shared.u8 	[_ZZ11AES_EncryptP9aes_blockPhiiE9AES_xtime+37], %rs167;
	st.shared.u8 	[_ZZ11AES_EncryptP9aes_blockPhiiE9AES_xtime+165], %rs186;
	st.shared.u8 	[_ZZ11AES_EncryptP9aes_blockPhiiE9AES_xtime+38], %rs168;
	st.shared.u8 	[_ZZ11AES_EncryptP9aes_blockPhiiE9AES_xtime+166], %rs285;
	st.shared.u8 	[_ZZ11AES_EncryptP9aes_blockPhiiE9AES_xtime+39], %rs252;
	st.shared.u8 	[_ZZ11AES_EncryptP9aes_blockPhiiE9AES_xtime+167], %rs304;
	st.shared.u8 	[_ZZ11AES_EncryptP9aes_blockPhiiE9AES_xtime+40], %rs182;
	st.shared.u8 	[_ZZ11AES_EncryptP9aes_blockPhiiE9AES_xtime+168], %rs273;
	st.shared.u8 	[_ZZ11AES_EncryptP9aes_blockPhiiE9AES_xtime+41], %rs148;
	st.shared.u8 	[_ZZ11AES_EncryptP9aes_blockPhiiE9AES_xtime+169], %rs235;
	st.shared.u8 	[_ZZ11AES_EncryptP9aes_blockPhiiE9AES_xtime+42], %rs318;
	st.shared.u8 	[_ZZ11AES_EncryptP9aes_blockPhiiE9AES_xtime+170], %rs219;
	st.shared.u8 	[_ZZ11AES_EncryptP9aes_blockPhiiE9AES_xtime+43], %rs255;
	st.shared.u8 	[_ZZ11AES_EncryptP9aes_blockPhiiE9AES_xtime+171], %rs176;
	st.shared.u8 	[_ZZ11AES_EncryptP9aes_blockPhiiE9AES_xtime+44], %rs169;
	st.shared.u8 	[_ZZ11AES_EncryptP9aes_blockPhiiE9AES_xtime+172], %rs175;
	st.shared.u8 	[_ZZ11AES_EncryptP9aes_blockPhiiE9AES_xtime+45], %rs146;
	st.shared.u8 	[_ZZ11AES_EncryptP9aes_blockPhiiE9AES_xtime+173], %rs314;
	st.shared.u8 	[_ZZ11AES_EncryptP9aes_blockPhiiE9AES_xtime+46], %rs237;
	st.shared.u8 	[_ZZ11AES_EncryptP9aes_blockPhiiE9AES_xtime+174], %rs102;
	st.shared.u8 	[_ZZ11AES_EncryptP9aes_blockPhiiE9AES_xtime+47], %rs230;
	st.shared.u8 	[_ZZ11AES_EncryptP9aes_blockPhiiE9AES_xtime+175], %rs179;
	st.shared.u8 	[_ZZ11AES_EncryptP9aes_blockPhiiE9AES_xtime+48], %rs217;
	st.shared.u8 	[_ZZ11AES_EncryptP9aes_blockPhiiE9AES_xtime+176], %rs84;
	st.shared.u8 	[_ZZ11AES_EncryptP9aes_blockPhiiE9AES_xtime+49], %rs241;
	st.shared.u8 	[_ZZ11AES_EncryptP9aes_blockPhiiE9AES_xtime+177], %rs245;
	st.shared.u8 	[_ZZ11AES_EncryptP9aes_blockPhiiE9AES_xtime+50], %rs213;
	st.shared.u8 	[_ZZ11AES_EncryptP9aes_blockPhiiE9AES_xtime+178], %rs181;
	st.shared.u8 	[_ZZ11AES_EncryptP9aes_blockPhiiE9AES_xtime+51], %rs280;
	st.shared.u8 	[_ZZ11AES_EncryptP9aes_blockPhiiE9AES_xtime+179], %rs99;
	st.shared.u8 	[_ZZ11AES_EncryptP9aes_blockPhiiE9AES_xtime+52], %rs313;
	st.shared.u8 	[_ZZ11AES_EncryptP9aes_blockPhiiE9AES_xtime+180], %rs216;
	st.shared.u8 	[_ZZ11AES_EncryptP9aes_blockPhiiE9AES_xtime+53], %rs163;
	st.shared.u8 	[_ZZ11AES_EncryptP9aes_blockPhiiE9AES_xtime+181], %rs124;
	st.shared.u8 	[_ZZ11AES_EncryptP9aes_blockPhiiE9AES_xtime+54], %rs254;
	st.shared.u8 	[_ZZ11AES_EncryptP9aes_blockPhiiE9AES_xtime+182], %rs83;
	st.shared.u8 	[_ZZ11AES_EncryptP9aes_blockPhiiE9AES_xtime+55], %rs145;
	st.shared.u8 	[_ZZ11AES_EncryptP9aes_blockPhiiE9AES_xtime+183], %rs140;
	st.shared.u8 	[_ZZ11AES_EncryptP9aes_blockPhiiE9AES_xtime+56], %rs277;
	st.shared.u8 	[_ZZ11AES_EncryptP9aes_blockPhiiE9AES_xtime+184], %rs86;
	st.shared.u8 	[_ZZ11AES_EncryptP9aes_blockPhiiE9AES_xtime+57], %rs110;
	st.shared.u8 	[_ZZ11AES_EncryptP9aes_blockPhiiE9AES_xtime+185], %rs295;
	st.shared.u8 	[_ZZ11AES_EncryptP9aes_blockPhiiE9AES_xtime+58], %rs271;
	st.shared.u8 	[_ZZ11AES_EncryptP9aes_blockPhiiE9AES_xtime+186], %rs87;
	st.shared.u8 	[_ZZ11AES_EncryptP9aes_blockPhiiE9AES_xtime+59], %rs95;
	st.shared.u8 	[_ZZ11AES_EncryptP9aes_blockPhiiE9AES_xtime+187], %rs249;
	st.shared.u8 	[_ZZ11AES_EncryptP9aes_blockPhiiE9AES_xtime+60], %rs262;
	st.shared.u8 	[_ZZ11AES_EncryptP9aes_blockPhiiE9AES_xtime+188], %rs81;
	st.shared.u8 	[_ZZ11AES_EncryptP9aes_blockPhiiE9AES_xtime+61], %rs259;
	st.shared.u8 	[_ZZ11AES_EncryptP9aes_blockPhiiE9AES_xtime+189], %rs283;
	st.shared.u8 	[_ZZ11AES_EncryptP9aes_blockPhiiE9AES_xtime+62], %rs82;
	st.shared.u8 	[_ZZ11AES_EncryptP9aes_blockPhiiE9AES_xtime+190], %rs90;
	st.shared.u8 	[_ZZ11AES_EncryptP9aes_blockPhiiE9AES_xtime+63], %rs211;
	st.shared.u8 	[_ZZ11AES_EncryptP9aes_blockPhiiE9AES_xtime+191], %rs258;
	st.shared.u8 	[_ZZ11AES_EncryptP9aes_blockPhiiE9AES_xtime+64], %rs135;
	st.shared.u8 	[_ZZ11AES_EncryptP9aes_blockPhiiE9AES_xtime+192], %rs299;
	st.shared.u8 	[_ZZ11AES_EncryptP9aes_blockPhiiE9AES_xtime+65], %rs97;
	st.shared.u8 	[_ZZ11AES_EncryptP9aes_blockPhiiE9AES_xtime+193], %rs315;
	st.shared.u8 	[_ZZ11AES_EncryptP9aes_blockPhiiE9AES_xtime+66], %rs155;
	st.shared.u8 	[_ZZ11AES_EncryptP9aes_blockPhiiE9AES_xtime+194], %rs184;
	st.shared.u8 	[_ZZ11AES_EncryptP9aes_blockPhiiE9AES_xtime+67], %rs287;
	st.shared.u8 	[_ZZ11AES_EncryptP9aes_blockPhiiE9AES_xtime+195], %rs191;
	st.shared.u8 	[_ZZ11AES_EncryptP9aes_blockPhiiE9AES_xtime+68], %rs224;
	st.shared.u8 	[_ZZ11AES_EncryptP9aes_blockPhiiE9AES_xtime+196], %rs114;
	st.shared.u8 	[_ZZ11AES_EncryptP9aes_blockPhiiE9AES_xtime+69], %rs276;
	st.shared.u8 	[_ZZ11AES_EncryptP9aes_blockPhiiE9AES_xtime+197], %rs242;
	st.shared.u8 	[_ZZ11AES_EncryptP9aes_blockPhiiE9AES_xtime+70], %rs307;
	st.shared.u8 	[_ZZ11AES_EncryptP9aes_blockPhiiE9AES_xtime+198], %rs206;
	st.shared.u8 	[_ZZ11AES_EncryptP9aes_blockPhiiE9AES_xtime+71], %rs297;
	st.shared.u8 	[_ZZ11AES_EncryptP9aes_blockPhiiE9AES_xtime+199], %rs243;
	st.shared.u8 	[_ZZ11AES_EncryptP9aes_blockPhiiE9AES_xtime+72], %rs223;
	st.shared.u8 	[_ZZ11AES_EncryptP9aes_blockPhiiE9AES_xtime+200], %rs275;
	st.shared.u8 	[_ZZ11AES_EncryptP9aes_blockPhiiE9AES_xtime+73], %rs190;
	st.shared.u8 	[_ZZ11AES_EncryptP9aes_blockPhiiE9AES_xtime+201], %rs309;
	st.shared.u8 	[_ZZ11AES_EncryptP9aes_blockPhiiE9AES_xtime+74], %rs298;
	st.shared.u8 	[_ZZ11AES_EncryptP9aes_blockPhiiE9AES_xtime+202], %rs189;
	st.shared.u8 	[_ZZ11AES_EncryptP9aes_blockPhiiE9AES_xtime+75], %rs132;
	st.shared.u8 	[_ZZ11AES_EncryptP9aes_blockPhiiE9AES_xtime+203], %rs250;
	st.shared.u8 	[_ZZ11AES_EncryptP9aes_blockPhiiE9AES_xtime+76], %rs293;
	st.shared.u8 	[_ZZ11AES_EncryptP9aes_blockPhiiE9AES_xtime+204], %rs141;
	st.shared.u8 	[_ZZ11AES_EncryptP9aes_blockPhiiE9AES_xtime+77], %rs133;
	st.shared.u8 	[_ZZ11AES_EncryptP9aes_blockPhiiE9AES_xtime+205], %rs218;
	st.shared.u8 	[_ZZ11AES_EncryptP9aes_blockPhiiE9AES_xtime+78], %rs108;
	st.shared.u8 	[_ZZ11AES_EncryptP9aes_blockPhiiE9AES_xtime+206], %rs301;
	st.shared.u8 	[_ZZ11AES_EncryptP9aes_blockPhiiE9AES_xtime+79], %rs290;
	st.shared.u8 	[_ZZ11AES_EncryptP9aes_blockPhiiE9AES_xtime+207], %rs178;
	st.shared.u8 	[_ZZ11AES_EncryptP9aes_blockPhiiE9AES_xtime+80], %rs147;
	st.shared.u8 	[_ZZ11AES_EncryptP9aes_blockPhiiE9AES_xtime+208], %rs319;
	st.shared.u8 	[_ZZ11AES_EncryptP9aes_blockPhiiE9AES_xtime+81], %rs106;
	st.shared.u8 	[_ZZ11AES_EncryptP9aes_blockPhiiE9AES_xtime+209], %rs286;
	st.shared.u8 	[_ZZ11AES_EncryptP9aes_blockPhiiE9AES_xtime+82], %rs109;
	st.shared.u8 	[_ZZ11AES_EncryptP9aes_blockPhiiE9AES_xtime+210], %rs310;
	st.shared.u8 	[_ZZ11AES_EncryptP9aes_blockPhiiE9AES_xtime+83], %rs266;
	st.shared.u8 	[_ZZ11AES_EncryptP9aes_blockPhiiE9AES_xtime+211], %rs274;
	st.shared.u8 	[_ZZ11AES_EncryptP9aes_blockPhiiE9AES_xtime+84], %rs185;
	st.shared.u8 	[_ZZ11AES_EncryptP9aes_blockPhiiE9AES_xtime+212], %rs151;
	st.shared.u8 	[_ZZ11AES_EncryptP9aes_blockPhiiE9AES_xtime+85], %rs173;
	st.shared.u8 	[_ZZ11AES_EncryptP9aes_blockPhiiE9AES_xtime+213], %rs161;
	st.shared.u8 	[_ZZ11AES_EncryptP9aes_blockPhiiE9AES_xtime+86], %rs240;
	st.shared.u8 	[_ZZ11AES_EncryptP9aes_blockPhiiE9AES_xtime+214], %rs112;
	st.shared.u8 	[_ZZ11AES_EncryptP9aes_blockPhiiE9AES_xtime+87], %rs260;
	st.shared.u8 	[_ZZ11AES_EncryptP9aes_blockPhiiE9AES_xtime+215], %rs279;
	st.shared.u8 	[_ZZ11AES_EncryptP9aes_blockPhiiE9AES_xtime+88], %rs317;
	st.shared.u8 	[_ZZ11AES_EncryptP9aes_blockPhiiE9AES_xtime+216], %rs94;
	st.shared.u8 	[_ZZ11AES_EncryptP9aes_blockPhiiE9AES_xtime+89], %rs139;
	st.shared.u8 	[_ZZ11AES_EncryptP9aes_blockPhiiE9AES_xtime+217], %rs253;
	st.shared.u8 	[_ZZ11AES_EncryptP9aes_blockPhiiE9AES_xtime+90], %rs267;
	st.shared.u8 	[_ZZ11AES_EncryptP9aes_blockPhiiE9AES_xtime+218], %rs107;
	st.shared.u8 	[_ZZ11AES_EncryptP9aes_blockPhiiE9AES_xtime+91], %rs195;
	st.shared.u8 	[_ZZ11AES_EncryptP9aes_blockPhiiE9AES_xtime+219], %rs104;
	st.shared.u8 	[_ZZ11AES_EncryptP9aes_blockPhiiE9AES_xtime+92], %rs227;
	st.shared.u8 	[_ZZ11AES_EncryptP9aes_blockPhiiE9AES_xtime+220], %rs187;
	st.shared.u8 	[_ZZ11AES_EncryptP9aes_blockPhiiE9AES_xtime+93], %rs261;
	st.shared.u8 	[_ZZ11AES_EncryptP9aes_blockPhiiE9AES_xtime+221], %rs308;
	st.shared.u8 	[_ZZ11AES_EncryptP9aes_blockPhiiE9AES_xtime+94], %rs194;
	st.shared.u8 	[_ZZ11AES_EncryptP9aes_blockPhiiE9AES_xtime+222], %rs210;
	st.shared.u8 	[_ZZ11AES_EncryptP9aes_blockPhiiE9AES_xtime+95], %rs165;
	st.shared.u8 	[_ZZ11AES_EncryptP9aes_blockPhiiE9AES_xtime+223], %rs121;
	st.shared.u8 	[_ZZ11AES_EncryptP9aes_blockPhiiE9AES_xtime+96], %rs111;
	st.shared.u8 	[_ZZ11AES_EncryptP9aes_blockPhiiE9AES_xtime+224], %rs231;
	st.shared.u8 	[_ZZ11AES_EncryptP9aes_blockPhiiE9AES_xtime+97], %rs238;
	st.shared.u8 	[_ZZ11AES_EncryptP9aes_blockPhiiE9AES_xtime+225], %rs296;
	st.shared.u8 	[_ZZ11AES_EncryptP9aes_blockPhiiE9AES_xtime+98], %rs209;
	st.shared.u8 	[_ZZ11AES_EncryptP9aes_blockPhiiE9AES_xtime+226], %rs306;
	st.shared.u8 	[_ZZ11AES_EncryptP9aes_blockPhiiE9AES_xtime+99], %rs268;
	st.shared.u8 	[_ZZ11AES_EncryptP9aes_blockPhiiE9AES_xtime+227], %rs270;
	st.shared.u8 	[_ZZ11AES_EncryptP9aes_blockPhiiE9AES_xtime+100], %rs247;
	st.shared.u8 	[_ZZ11AES_EncryptP9aes_blockPhiiE9AES_xtime+228], %rs239;
	st.shared.u8 	[_ZZ11AES_EncryptP9aes_blockPhiiE9AES_xtime+101], %rs96;
	st.shared.u8 	[_ZZ11AES_EncryptP9aes_blockPhiiE9AES_xtime+229], %rs157;
	st.shared.u8 	[_ZZ11AES_EncryptP9aes_blockPhiiE9AES_xtime+102], %rs119;
	st.shared.u8 	[_ZZ11AES_EncryptP9aes_blockPhiiE9AES_xtime+230], %rs93;
	st.shared.u8 	[_ZZ11AES_EncryptP9aes_blockPhiiE9AES_xtime+103], %rs303;
	st.shared.u8 	[_ZZ11AES_EncryptP9aes_blockPhiiE9AES_xtime+231], %rs251;
	st.shared.u8 	[_ZZ11AES_EncryptP9aes_blockPhiiE9AES_xtime+104], %rs171;
	st.shared.u8 	[_ZZ11AES_EncryptP9aes_blockPhiiE9AES_xtime+232], %rs164;
	st.shared.u8 	[_ZZ11AES_EncryptP9aes_blockPhiiE9AES_xtime+105], %rs201;
	st.shared.u8 	[_ZZ11AES_EncryptP9aes_blockPhiiE9AES_xtime+233], %rs98;
	st.shared.u8 	[_ZZ11AES_EncryptP9aes_blockPhiiE9AES_xtime+106], %rs105;
	st.shared.u8 	[_ZZ11AES_EncryptP9aes_blockPhiiE9AES_xtime+234], %rs170;
	st.shared.u8 	[_ZZ11AES_EncryptP9aes_blockPhiiE9AES_xtime+107], %rs150;
	st.shared.u8 	[_ZZ11AES_EncryptP9aes_blockPhiiE9AES_xtime+235], %rs202;
	st.shared.u8 	[_ZZ11AES_EncryptP9aes_blockPhiiE9AES_xtime+108], %rs125;
	st.shared.u8 	[_ZZ11AES_EncryptP9aes_blockPhiiE9AES_xtime+236], %rs130;
	st.shared.u8 	[_ZZ11AES_EncryptP9aes_blockPhiiE9AES_xtime+109], %rs196;
	st.shared.u8 	[_ZZ11AES_EncryptP9aes_blockPhiiE9AES_xtime+237], %rs288;
	st.shared.u8 	[_ZZ11AES_EncryptP9aes_blockPhiiE9AES_xtime+110], %rs220;
	st.shared.u8 	[_ZZ11AES_EncryptP9aes_blockPhiiE9AES_xtime+238], %rs128;
	st.shared.u8 	[_ZZ11AES_EncryptP9aes_blockPhiiE9AES_xtime+111], %rs229;
	st.shared.u8 	[_ZZ11AES_EncryptP9aes_blockPhiiE9AES_xtime+239], %rs88;
	st.shared.u8 	[_ZZ11AES_EncryptP9aes_blockPhiiE9AES_xtime+112], %rs232;
	st.shared.u8 	[_ZZ11AES_EncryptP9aes_blockPhiiE9AES_xtime+240], %rs174;
	st.shared.u8 	[_ZZ11AES_EncryptP9aes_blockPhiiE9AES_xtime+113], %rs136;
	st.shared.u8 	[_ZZ11AES_EncryptP9aes_blockPhiiE9AES_xtime+241], %rs180;
	st.shared.u8 	[_ZZ11AES_EncryptP9aes_blockPhiiE9AES_xtime+114], %rs244;
	st.shared.u8 	[_ZZ11AES_EncryptP9aes_blockPhiiE9AES_xtime+242], %rs199;
	st.shared.u8 	[_ZZ11AES_EncryptP9aes_blockPhiiE9AES_xtime+115], %rs311;
	st.shared.u8 	[_ZZ11AES_EncryptP9aes_blockPhiiE9AES_xtime+243], %rs113;
	st.shared.u8 	[_ZZ11AES_EncryptP9aes_blockPhiiE9AES_xtime+116], %rs269;
	st.shared.u8 	[_ZZ11AES_EncryptP9aes_blockPhiiE9AES_xtime+244], %rs200;
	st.shared.u8 	[_ZZ11AES_EncryptP9aes_blockPhiiE9AES_xtime+117], %rs257;
	st.shared.u8 	[_ZZ11AES_EncryptP9aes_blockPhiiE9AES_xtime+245], %rs123;
	st.shared.u8 	[_ZZ11AES_EncryptP9aes_blockPhiiE9AES_xtime+118], %rs204;
	st.shared.u8 	[_ZZ11AES_EncryptP9aes_blockPhiiE9AES_xtime+246], %rs118;
	st.shared.u8 	[_ZZ11AES_EncryptP9aes_blockPhiiE9AES_xtime+119], %rs226;
	st.shared.u8 	[_ZZ11AES_EncryptP9aes_blockPhiiE9AES_xtime+247], %rs193;
	st.shared.u8 	[_ZZ11AES_EncryptP9aes_blockPhiiE9AES_xtime+120], %rs103;
	st.shared.u8 	[_ZZ11AES_EncryptP9aes_blockPhiiE9AES_xtime+248], %rs137;
	st.shared.u8 	[_ZZ11AES_EncryptP9aes_blockPhiiE9AES_xtime+121], %rs85;
	st.shared.u8 	[_ZZ11AES_EncryptP9aes_blockPhiiE9AES_xtime+249], %rs302;
	st.shared.u8 	[_ZZ11AES_EncryptP9aes_blockPhiiE9AES_xtime+122], %rs256;
	st.shared.u8 	[_ZZ11AES_EncryptP9aes_blockPhiiE9AES_xtime+250], %rs172;
	st.shared.u8 	[_ZZ11AES_EncryptP9aes_blockPhiiE9AES_xtime+123], %rs282;
	st.shared.u8 	[_ZZ11AES_EncryptP9aes_blockPhiiE9AES_xtime+251], %rs158;
	st.shared.u8 	[_ZZ11AES_EncryptP9aes_blockPhiiE9AES_xtime+124], %rs292;
	st.shared.u8 	[_ZZ11AES_EncryptP9aes_blockPhiiE9AES_xtime+252], %rs153;
	st.shared.u8 	[_ZZ11AES_EncryptP9aes_blockPhiiE9AES_xtime+125], %rs100;
	st.shared.u8 	[_ZZ11AES_EncryptP9aes_blockPhiiE9AES_xtime+253], %rs291;
	st.shared.u8 	[_ZZ11AES_EncryptP9aes_blockPhiiE9AES_xtime+126], %rs160;
	st.shared.u8 	[_ZZ11AES_EncryptP9aes_blockPhiiE9AES_xtime+254], %rs246;
	st.shared.u8 	[_ZZ11AES_EncryptP9aes_blockPhiiE9AES_xtime+127], %rs92;
	st.shared.u8 	[_ZZ11AES_EncryptP9aes_blockPhiiE9AES_xtime+255], %rs122;
$L__BB0_2:
	bar.sync 	0;
	setp.ge.s32 	%p2, %r298, %r10;
	@%p2 bra 	$L__BB0_9;
	setp.lt.s32 	%p3, %r9, 33;
	ld.shared.u8 	%rs1, [_ZZ11AES_EncryptP9aes_blockPhiiE12AES_ShiftRow];
	ld.shared.u8 	%rs2, [_ZZ11AES_EncryptP9aes_blockPhiiE12AES_ShiftRow+1];
	ld.shared.u8 	%rs3, [_ZZ11AES_EncryptP9aes_blockPhiiE12AES_ShiftRow+2];
	ld.shared.u8 	%rs4, [_ZZ11AES_EncryptP9aes_blockPhiiE12AES_ShiftRow+3];
	ld.shared.u8 	%rs5, [_ZZ11AES_EncryptP9aes_blockPhiiE12AES_ShiftRow+4];
	ld.shared.u8 	%rs6, [_ZZ11AES_EncryptP9aes_blockPhiiE12AES_ShiftRow+5];
	ld.shared.u8 	%rs7, [_ZZ11AES_EncryptP9aes_blockPhiiE12AES_ShiftRow+6];
	ld.shared.u8 	%rs8, [_ZZ11AES_EncryptP9aes_blockPhiiE12AES_ShiftRow+7];
	cvt.u64.u16 	%rd21, %rs8;
	and.b64  	%rd5, %rd21, 255;
	ld.shared.u8 	%rs9, [_ZZ11AES_EncryptP9aes_blockPhiiE12AES_ShiftRow+8];
	ld.shared.u8 	%rs10, [_ZZ11AES_EncryptP9aes_blockPhiiE12AES_ShiftRow+9];
	ld.shared.u8 	%rs11, [_ZZ11AES_EncryptP9aes_blockPhiiE12AES_ShiftRow+10];
	ld.shared.u8 	%rs12, [_ZZ11AES_EncryptP9aes_blockPhiiE12AES_ShiftRow+11];
	ld.shared.u8 	%rs13, [_ZZ11AES_EncryptP9aes_blockPhiiE12AES_ShiftRow+12];
	ld.shared.u8 	%rs14, [_ZZ11AES_EncryptP9aes_blockPhiiE12AES_ShiftRow+13];
	cvt.u64.u16 	%rd22, %rs14;
	and.b64  	%rd6, %rd22, 255;
	ld.shared.u8 	%rs15, [_ZZ11AES_EncryptP9aes_blockPhiiE12AES_ShiftRow+14];
	ld.shared.u8 	%rs16, [_ZZ11AES_EncryptP9aes_blockPhiiE12AES_ShiftRow+15];
	@%p3 bra 	$L__BB0_8;
	add.s64 	%rd7, %rd4, %rd5;
	add.s64 	%rd8, %rd4, %rd6;
	cvt.u64.u16 	%rd73, %rs15;
	and.b64  	%rd74, %rd73, 255;
	add.s64 	%rd9, %rd4, %rd74;
	cvt.u64.u16 	%rd75, %rs16;
	and.b64  	%rd76, %rd75, 255;
	add.s64 	%rd10, %rd4, %rd76;
	add.s32 	%r2, %r9, -16;
	add.s64 	%rd11, %rd1, 31;
	mov.u32 	%r96, _ZZ11AES_EncryptP9aes_blockPhiiE4SBox;
	mov.u32 	%r173, _ZZ11AES_EncryptP9aes_blockPhiiE9AES_xtime;
$L__BB0_5:
	mul.wide.s32 	%rd77, %r298, 16;
	add.s64 	%rd12, %rd2, %rd77;
	ld.global.u8 	%rs417, [%rd12];
	ld.global.u8 	%rs418, [%rd12+1];
	ld.global.u8 	%rs419, [%rd12+2];
	ld.global.u8 	%rs420, [%rd12+3];
	ld.global.u8 	%rs421, [%rd12+4];
	ld.global.u8 	%rs422, [%rd12+5];
	ld.global.u8 	%rs423, [%rd12+6];
	ld.global.u8 	%rs424, [%rd12+7];
	ld.global.u8 	%rs425, [%rd12+8];
	ld.global.u8 	%rs426, [%rd12+9];
	ld.global.u8 	%rs427, [%rd12+10];
	ld.global.u8 	%rs428, [%rd12+11];
	ld.global.u8 	%rs429, [%rd12+12];
	ld.global.u8 	%rs430, [%rd12+13];
	ld.global.u8 	%rs431, [%rd12+14];
	ld.global.u8 	%rs432, [%rd12+15];
	ld.global.u8 	%rs433, [%rd1];
	xor.b16  	%rs612, %rs417, %rs433;
	ld.global.u8 	%rs434, [%rd1+1];
	xor.b16  	%rs611, %rs418, %rs434;
	ld.global.u8 	%rs435, [%rd1+2];
	xor.b16  	%rs610, %rs419, %rs435;
	ld.global.u8 	%rs436, [%rd1+3];
	xor.b16  	%rs609, %rs420, %rs436;
	ld.global.u8 	%rs437, [%rd1+4];
	xor.b16  	%rs608, %rs421, %rs437;
	ld.global.u8 	%rs438, [%rd1+5];
	xor.b16  	%rs607, %rs422, %rs438;
	ld.global.u8 	%rs439, [%rd1+6];
	xor.b16  	%rs606, %rs423, %rs439;
	ld.global.u8 	%rs440, [%rd1+7];
	xor.b16  	%rs605, %rs424, %rs440;
	ld.global.u8 	%rs441, [%rd1+8];
	xor.b16  	%rs604, %rs425, %rs441;
	ld.global.u8 	%rs442, [%rd1+9];
	xor.b16  	%rs603, %rs426, %rs442;
	ld.global.u8 	%rs443, [%rd1+10];
	xor.b16  	%rs602, %rs427, %rs443;
	ld.global.u8 	%rs444, [%rd1+11];
	xor.b16  	%rs601, %rs428, %rs444;
	ld.global.u8 	%rs445, [%rd1+12];
	xor.b16  	%rs600, %rs429, %rs445;
	ld.global.u8 	%rs446, [%rd1+13];
	xor.b16  	%rs599, %rs430, %rs446;
	ld.global.u8 	%rs447, [%rd1+14];
	xor.b16  	%rs598, %rs431, %rs447;
	ld.global.u8 	%rs448, [%rd1+15];
	xor.b16  	%rs597, %rs432, %rs448;
	mov.b32 	%r299, 0;
	mov.u64 	%rd162, %rd11;
$L__BB0_6:
	cvt.u32.u16 	%r94, %rs612;
	and.b32  	%r95, %r94, 255;
	add.s32 	%r97, %r96, %r95;
	cvt.u32.u16 	%r98, %rs611;
	and.b32  	%r99, %r98, 255;
	add.s32 	%r100, %r96, %r99;
	cvt.u32.u16 	%r101, %rs610;
	and.b32  	%r102, %r101, 255;
	add.s32 	%r103, %r96, %r102;
	cvt.u32.u16 	%r104, %rs609;
	and.b32  	%r105, %r104, 255;
	add.s32 	%r106, %r96, %r105;
	cvt.u32.u16 	%r107, %rs608;
	and.b32  	%r108, %r107, 255;
	add.s32 	%r109, %r96, %r108;
	cvt.u32.u16 	%r110, %rs607;
	and.b32  	%r111, %r110, 255;
	add.s32 	%r112, %r96, %r111;
	cvt.u32.u16 	%r113, %rs606;
	and.b32  	%r114, %r113, 255;
	add.s32 	%r115, %r96, %r114;
	cvt.u32.u16 	%r116, %rs605;
	and.b32  	%r117, %r116, 255;
	add.s32 	%r118, %r96, %r117;
	cvt.u32.u16 	%r119, %rs604;
	and.b32  	%r120, %r119, 255;
	add.s32 	%r121, %r96, %r120;
	cvt.u32.u16 	%r122, %rs603;
	and.b32  	%r123, %r122, 255;
	add.s32 	%r124, %r96, %r123;
	cvt.u32.u16 	%r125, %rs602;
	and.b32  	%r126, %r125, 255;
	add.s32 	%r127, %r96, %r126;
	cvt.u32.u16 	%r128, %rs601;
	and.b32  	%r129, %r128, 255;
	add.s32 	%r130, %r96, %r129;
	cvt.u32.u16 	%r131, %rs600;
	and.b32  	%r132, %r131, 255;
	add.s32 	%r133, %r96, %r132;
	cvt.u32.u16 	%r134, %rs599;
	and.b32  	%r135, %r134, 255;
	add.s32 	%r136, %r96, %r135;
	cvt.u32.u16 	%r137, %rs598;
	and.b32  	%r138, %r137, 255;
	add.s32 	%r139, %r96, %r138;
	cvt.u32.u16 	%r140, %rs597;
	and.b32  	%r141, %r140, 255;
	add.s32 	%r142, %r96, %r141;
	ld.shared.u8 	%r143, [%r100];
	ld.shared.u8 	%r144, [%r97];
	ld.shared.u8 	%r145, [%r106];
	ld.shared.u8 	%r146, [%r103];
	ld.shared.u8 	%r147, [%r112];
	ld.shared.u8 	%r148, [%r109];
	ld.shared.u8 	%r149, [%r118];
	ld.shared.u8 	%r150, [%r115];
	ld.shared.u8 	%r151, [%r124];
	ld.shared.u8 	%r152, [%r121];
	ld.shared.u8 	%r153, [%r130];
	ld.shared.u8 	%r154, [%r127];
	ld.shared.u8 	%r155, [%r136];
	ld.shared.u8 	%r156, [%r133];
	ld.shared.u8 	%r157, [%r142];
	ld.shared.u8 	%r158, [%r139];
	prmt.b32 	%r159, %r158, %r157, 0x3340U;
	prmt.b32 	%r160, %r156, %r155, 0x3340U;
	prmt.b32 	%r161, %r160, %r159, 0x5410U;
	prmt.b32 	%r162, %r154, %r153, 0x3340U;
	prmt.b32 	%r163, %r152, %r151, 0x3340U;
	prmt.b32 	%r164, %r163, %r162, 0x5410U;
	prmt.b32 	%r165, %r150, %r149, 0x3340U;
	prmt.b32 	%r166, %r148, %r147, 0x3340U;
	prmt.b32 	%r167, %r166, %r165, 0x5410U;
	prmt.b32 	%r168, %r146, %r145, 0x3340U;
	prmt.b32 	%r169, %r144, %r143, 0x3340U;
	prmt.b32 	%r170, %r169, %r168, 0x5410U;
	st.local.v4.b32 	[%rd4], {%r170, %r167, %r164, %r161};
	cvt.u64.u16 	%rd78, %rs1;
	and.b64  	%rd79, %rd78, 255;
	add.s64 	%rd80, %rd4, %rd79;
	ld.local.u8 	%rs449, [%rd80];
	cvt.u64.u16 	%rd81, %rs2;
	and.b64  	%rd82, %rd81, 255;
	add.s64 	%rd83, %rd4, %rd82;
	ld.local.u8 	%rs450, [%rd83];
	cvt.u64.u16 	%rd84, %rs3;
	and.b64  	%rd85, %rd84, 255;
	add.s64 	%rd86, %rd4, %rd85;
	ld.local.u8 	%rs451, [%rd86];
	cvt.u64.u16 	%rd87, %rs4;
	and.b64  	%rd88, %rd87, 255;
	add.s64 	%rd89, %rd4, %rd88;
	ld.local.u8 	%rs452, [%rd89];
	cvt.u64.u16 	%rd90, %rs5;
	and.b64  	%rd91, %rd90, 255;
	add.s64 	%rd92, %rd4, %rd91;
	ld.local.u8 	%rs453, [%rd92];
	cvt.u64.u16 	%rd93, %rs6;
	and.b64  	%rd94, %rd93, 255;
	add.s64 	%rd95, %rd4, %rd94;
	ld.local.u8 	%rs454, [%rd95];
	cvt.u64.u16 	%rd96, %rs7;
	and.b64  	%rd97, %rd96, 255;
	add.s64 	%rd98, %rd4, %rd97;
	ld.local.u8 	%rs455, [%rd98];
	ld.local.u8 	%rs456, [%rd7];
	cvt.u64.u16 	%rd99, %rs9;
	and.b64  	%rd100, %rd99, 255;
	add.s64 	%rd101, %rd4, %rd100;
	ld.local.u8 	%rs457, [%rd101];
	cvt.u64.u16 	%rd102, %rs10;
	and.b64  	%rd103, %rd102, 255;
	add.s64 	%rd104, %rd4, %rd103;
	ld.local.u8 	%rs458, [%rd104];
	cvt.u64.u16 	%rd105, %rs11;
	and.b64  	%rd106, %rd105, 255;
	add.s64 	%rd107, %rd4, %rd106;
	ld.local.u8 	%rs459, [%rd107];
	cvt.u64.u16 	%rd108, %rs12;
	and.b64  	%rd109, %rd108, 255;
	add.s64 	%rd110, %rd4, %rd109;
	ld.local.u8 	%rs460, [%rd110];
	cvt.u64.u16 	%rd111, %rs13;
	and.b64  	%rd112, %rd111, 255;
	add.s64 	%rd113, %rd4, %rd112;
	ld.local.u8 	%rs461, [%rd113];
	ld.local.u8 	%rs462, [%rd8];
	ld.local.u8 	%rs463, [%rd9];
	ld.local.u8 	%rs464, [%rd10];
	xor.b16  	%rs465, %rs450, %rs449;
	xor.b16  	%rs466, %rs465, %rs451;
	xor.b16  	%rs467, %rs466, %rs452;
	cvt.u32.u16 	%r171, %rs465;
	and.b32  	%r172, %r171, 255;
	add.s32 	%r174, %r173, %r172;
	ld.shared.u8 	%rs468, [%r174];
	xor.b16  	%rs469, %rs451, %rs450;
	cvt.u32.u16 	%r175, %rs469;
	and.b32  	%r176, %r175, 255;
	add.s32 	%r177, %r173, %r176;
	ld.shared.u8 	%rs470, [%r177];
	xor.b16  	%rs471, %rs452, %rs451;
	cvt.u32.u16 	%r178, %rs471;
	and.b32  	%r179, %r178, 255;
	add.s32 	%r180, %r173, %r179;
	ld.shared.u8 	%rs472, [%r180];
	xor.b16  	%rs473, %rs452, %rs449;
	cvt.u32.u16 	%r181, %rs473;
	and.b32  	%r182, %r181, 255;
	add.s32 	%r183, %r173, %r182;
	ld.shared.u8 	%rs474, [%r183];
	xor.b16  	%rs475, %rs454, %rs453;
	xor.b16  	%rs476, %rs475, %rs455;
	xor.b16  	%rs477, %rs476, %rs456;
	cvt.u32.u16 	%r184, %rs475;
	and.b32  	%r185, %r184, 255;
	add.s32 	%r186, %r173, %r185;
	ld.shared.u8 	%rs478, [%r186];
	xor.b16  	%rs479, %rs455, %rs454;
	cvt.u32.u16 	%r187, %rs479;
	and.b32  	%r188, %r187, 255;
	add.s32 	%r189, %r173, %r188;
	ld.shared.u8 	%rs480, [%r189];
	xor.b16  	%rs481, %rs456, %rs455;
	cvt.u32.u16 	%r190, %rs481;
	and.b32  	%r191, %r190, 255;
	add.s32 	%r192, %r173, %r191;
	ld.shared.u8 	%rs482, [%r192];
	xor.b16  	%rs483, %rs456, %rs453;
	cvt.u32.u16 	%r193, %rs483;
	and.b32  	%r194, %r193, 255;
	add.s32 	%r195, %r173, %r194;
	ld.shared.u8 	%rs484, [%r195];
	xor.b16  	%rs485, %rs458, %rs457;
	xor.b16  	%rs486, %rs485, %rs459;
	xor.b16  	%rs487, %rs486, %rs460;
	cvt.u32.u16 	%r196, %rs485;
	and.b32  	%r197, %r196, 255;
	add.s32 	%r198, %r173, %r197;
	ld.shared.u8 	%rs488, [%r198];
	xor.b16  	%rs489, %rs459, %rs458;
	cvt.u32.u16 	%r199, %rs489;
	and.b32  	%r200, %r199, 255;
	add.s32 	%r201, %r173, %r200;
	ld.shared.u8 	%rs490, [%r201];
	xor.b16  	%rs491, %rs460, %rs459;
	cvt.u32.u16 	%r202, %rs491;
	and.b32  	%r203, %r202, 255;
	add.s32 	%r204, %r173, %r203;
	ld.shared.u8 	%rs492, [%r204];
	xor.b16  	%rs493, %rs460, %rs457;
	cvt.u32.u16 	%r205, %rs493;
	and.b32  	%r206, %r205, 255;
	add.s32 	%r207, %r173, %r206;
	ld.shared.u8 	%rs494, [%r207];
	xor.b16  	%rs495, %rs462, %rs461;
	xor.b16  	%rs496, %rs495, %rs463;
	xor.b16  	%rs497, %rs496, %rs464;
	cvt.u32.u16 	%r208, %rs495;
	and.b32  	%r209, %r208, 255;
	add.s32 	%r210, %r173, %r209;
	ld.shared.u8 	%rs498, [%r210];
	xor.b16  	%rs499, %rs463, %rs462;
	cvt.u32.u16 	%r211, %rs499;
	and.b32  	%r212, %r211, 255;
	add.s32 	%r213, %r173, %r212;
	ld.shared.u8 	%rs500, [%r213];
	xor.b16  	%rs501, %rs464, %rs463;
	cvt.u32.u16 	%r214, %rs501;
	and.b32  	%r215, %r214, 255;
	add.s32 	%r216, %r173, %r215;
	ld.shared.u8 	%rs502, [%r216];
	xor.b16  	%rs503, %rs464, %rs461;
	cvt.u32.u16 	%r217, %rs503;
	and.b32  	%r218, %r217, 255;
	add.s32 	%r219, %r173, %r218;
	ld.shared.u8 	%rs504, [%r219];
	ld.global.u8 	%rs505, [%rd162+-15];
	xor.b16  	%rs506, %rs468, %rs505;
	xor.b16  	%rs507, %rs506, %rs449;
	xor.b16  	%rs612, %rs507, %rs467;
	ld.global.u8 	%rs508, [%rd162+-14];
	xor.b16  	%rs509, %rs470, %rs508;
	xor.b16  	%rs510, %rs509, %rs450;
	xor.b16  	%rs611, %rs510, %rs467;
	ld.global.u8 	%rs511, [%rd162+-13];
	xor.b16  	%rs512, %rs472, %rs511;
	xor.b16  	%rs513, %rs512, %rs451;
	xor.b16  	%rs610, %rs513, %rs467;
	ld.global.u8 	%rs514, [%rd162+-12];
	xor.b16  	%rs515, %rs474, %rs514;
	xor.b16  	%rs609, %rs515, %rs466;
	ld.global.u8 	%rs516, [%rd162+-11];
	xor.b16  	%rs517, %rs478, %rs516;
	xor.b16  	%rs518, %rs517, %rs453;
	xor.b16  	%rs608, %rs518, %rs477;
	ld.global.u8 	%rs519, [%rd162+-10];
	xor.b16  	%rs520, %rs480, %rs519;
	xor.b16  	%rs521, %rs520, %rs454;
	xor.b16  	%rs607, %rs521, %rs477;
	ld.global.u8 	%rs522, [%rd162+-9];
	xor.b16  	%rs523, %rs482, %rs522;
	xor.b16  	%rs524, %rs523, %rs455;
	xor.b16  	%rs606, %rs524, %rs477;
	ld.global.u8 	%rs525, [%rd162+-8];
	xor.b16  	%rs526, %rs484, %rs525;
	xor.b16  	%rs605, %rs526, %rs476;
	ld.global.u8 	%rs527, [%rd162+-7];
	xor.b16  	%rs528, %rs488, %rs527;
	xor.b16  	%rs529, %rs528, %rs457;
	xor.b16  	%rs604, %rs529, %rs487;
	ld.global.u8 	%rs530, [%rd162+-6];
	xor.b16  	%rs531, %rs490, %rs530;
	xor.b16  	%rs532, %rs531, %rs458;
	xor.b16  	%rs603, %rs532, %rs487;
	ld.global.u8 	%rs533, [%rd162+-5];
	xor.b16  	%rs534, %rs492, %rs533;
	xor.b16  	%rs535, %rs534, %rs459;
	xor.b16  	%rs602, %rs535, %rs487;
	ld.global.u8 	%rs536, [%rd162+-4];
	xor.b16  	%rs537, %rs494, %rs536;
	xor.b16  	%rs601, %rs537, %rs486;
	ld.global.u8 	%rs538, [%rd162+-3];
	xor.b16  	%rs539, %rs498, %rs538;
	xor.b16  	%rs540, %rs539, %rs461;
	xor.b16  	%rs600, %rs540, %rs497;
	ld.global.u8 	%rs541, [%rd162+-2];
	xor.b16  	%rs542, %rs500, %rs541;
	xor.b16  	%rs543, %rs542, %rs462;
	xor.b16  	%rs599, %rs543, %rs497;
	ld.global.u8 	%rs544, [%rd162+-1];
	xor.b16  	%rs545, %rs502, %rs544;
	xor.b16  	%rs546, %rs545, %rs463;
	xor.b16  	%rs598, %rs546, %rs497;
	ld.global.u8 	%rs547, [%rd162];
	xor.b16  	%rs548, %rs504, %rs547;
	xor.b16  	%rs597, %rs548, %rs496;
	add.s32 	%r5, %r299, 16;
	add.s32 	%r220, %r299, 32;
	add.s64 	%rd162, %rd162, 16;
	setp.lt.s32 	%p5, %r220, %r2;
	mov.u32 	%r299, %r5;
	@%p5 bra 	$L__BB0_6;
	cvt.u32.u16 	%r221, %rs612;
	and.b32  	%r222, %r221, 255;
	add.s32 	%r224, %r96, %r222;
	cvt.u32.u16 	%r225, %rs611;
	and.b32  	%r226, %r225, 255;
	add.s32 	%r227, %r96, %r226;
	cvt.u32.u16 	%r228, %rs610;
	and.b32  	%r229, %r228, 255;
	add.s32 	%r230, %r96, %r229;
	cvt.u32.u16 	%r231, %rs609;
	and.b32  	%r232, %r231, 255;
	add.s32 	%r233, %r96, %r232;
	cvt.u32.u16 	%r234, %rs608;
	and.b32  	%r235, %r234, 255;
	add.s32 	%r236, %r96, %r235;
	cvt.u32.u16 	%r237, %rs607;
	and.b32  	%r238, %r237, 255;
	add.s32 	%r239, %r96, %r238;
	cvt.u32.u16 	%r240, %rs606;
	and.b32  	%r241, %r240, 255;
	add.s32 	%r242, %r96, %r241;
	cvt.u32.u16 	%r243, %rs605;
	and.b32  	%r244, %r243, 255;
	add.s32 	%r245, %r96, %r244;
	cvt.u32.u16 	%r246, %rs604;
	and.b32  	%r247, %r246, 255;
	add.s32 	%r248, %r96, %r247;
	cvt.u32.u16 	%r249, %rs603;
	and.b32  	%r250, %r249, 255;
	add.s32 	%r251, %r96, %r250;
	cvt.u32.u16 	%r252, %rs602;
	and.b32  	%r253, %r252, 255;
	add.s32 	%r254, %r96, %r253;
	cvt.u32.u16 	%r255, %rs601;
	and.b32  	%r256, %r255, 255;
	add.s32 	%r257, %r96, %r256;
	cvt.u32.u16 	%r258, %rs600;
	and.b32  	%r259, %r258, 255;
	add.s32 	%r260, %r96, %r259;
	cvt.u32.u16 	%r261, %rs599;
	and.b32  	%r262, %r261, 255;
	add.s32 	%r263, %r96, %r262;
	cvt.u32.u16 	%r264, %rs598;
	and.b32  	%r265, %r264, 255;
	add.s32 	%r266, %r96, %r265;
	cvt.u32.u16 	%r267, %rs597;
	and.b32  	%r268, %r267, 255;
	add.s32 	%r269, %r96, %r268;
	ld.shared.u8 	%r270, [%r227];
	ld.shared.u8 	%r271, [%r224];
	ld.shared.u8 	%r272, [%r233];
	ld.shared.u8 	%r273, [%r230];
	ld.shared.u8 	%r274, [%r239];
	ld.shared.u8 	%r275, [%r236];
	ld.shared.u8 	%r276, [%r245];
	ld.shared.u8 	%r277, [%r242];
	ld.shared.u8 	%r278, [%r251];
	ld.shared.u8 	%r279, [%r248];
	ld.shared.u8 	%r280, [%r257];
	ld.shared.u8 	%r281, [%r254];
	ld.shared.u8 	%r282, [%r263];
	ld.shared.u8 	%r283, [%r260];
	ld.shared.u8 	%r284, [%r269];
	ld.shared.u8 	%r285, [%r266];
	prmt.b32 	%r286, %r285, %r284, 0x3340U;
	prmt.b32 	%r287, %r283, %r282, 0x3340U;
	prmt.b32 	%r288, %r287, %r286, 0x5410U;
	prmt.b32 	%r289, %r281, %r280, 0x3340U;
	prmt.b32 	%r290, %r279, %r278, 0x3340U;
	prmt.b32 	%r291, %r290, %r289, 0x5410U;
	prmt.b32 	%r292, %r277, %r276, 0x3340U;
	prmt.b32 	%r293, %r275, %r274, 0x3340U;
	prmt.b32 	%r294, %r293, %r292, 0x5410U;
	prmt.b32 	%r295, %r273, %r272, 0x3340U;
	prmt.b32 	%r296, %r271, %r270, 0x3340U;
	prmt.b32 	%r297, %r296, %r295, 0x5410U;
	st.local.v4.b32 	[%rd3], {%r297, %r294, %r291, %r288};
	add.s64 	%rd116, %rd3, %rd79;
	ld.local.u8 	%rs549, [%rd116];
	add.s64 	%rd119, %rd3, %rd82;
	ld.local.u8 	%rs550, [%rd119];
	add.s64 	%rd122, %rd3, %rd85;
	ld.local.u8 	%rs551, [%rd122];
	add.s64 	%rd125, %rd3, %rd88;
	ld.local.u8 	%rs552, [%rd125];
	add.s64 	%rd128, %rd3, %rd91;
	ld.local.u8 	%rs553, [%rd128];
	add.s64 	%rd131, %rd3, %rd94;
	ld.local.u8 	%rs554, [%rd131];
	add.s64 	%rd134, %rd3, %rd97;
	ld.local.u8 	%rs555, [%rd134];
	add.s64 	%rd137, %rd3, %rd5;
	ld.local.u8 	%rs556, [%rd137];
	add.s64 	%rd140, %rd3, %rd100;
	ld.local.u8 	%rs557, [%rd140];
	add.s64 	%rd143, %rd3, %rd103;
	ld.local.u8 	%rs558, [%rd143];
	add.s64 	%rd146, %rd3, %rd106;
	ld.local.u8 	%rs559, [%rd146];
	add.s64 	%rd149, %rd3, %rd109;
	ld.local.u8 	%rs560, [%rd149];
	add.s64 	%rd152, %rd3, %rd112;
	ld.local.u8 	%rs561, [%rd152];
	add.s64 	%rd155, %rd3, %rd6;
	ld.local.u8 	%rs562, [%rd155];
	add.s64 	%rd158, %rd3, %rd74;
	ld.local.u8 	%rs563, [%rd158];
	add.s64 	%rd161, %rd3, %rd76;
	ld.local.u8 	%rs564, [%rd161];
	ld.global.u8 	%rs565, [%rd162+-15];
	xor.b16  	%rs566, %rs549, %rs565;
	ld.global.u8 	%rs567, [%rd162+-14];
	xor.b16  	%rs568, %rs550, %rs567;
	ld.global.u8 	%rs569, [%rd162+-13];
	xor.b16  	%rs570, %rs551, %rs569;
	ld.global.u8 	%rs571, [%rd162+-12];
	xor.b16  	%rs572, %rs552, %rs571;
	ld.global.u8 	%rs573, [%rd162+-11];
	xor.b16  	%rs574, %rs553, %rs573;
	ld.global.u8 	%rs575, [%rd162+-10];
	xor.b16  	%rs576, %rs554, %rs575;
	ld.global.u8 	%rs577, [%rd162+-9];
	xor.b16  	%rs578, %rs555, %rs577;
	ld.global.u8 	%rs579, [%rd162+-8];
	xor.b16  	%rs580, %rs556, %rs579;
	ld.global.u8 	%rs581, [%rd162+-7];
	xor.b16  	%rs582, %rs557, %rs581;
	ld.global.u8 	%rs583, [%rd162+-6];
	xor.b16  	%rs584, %rs558, %rs583;
	ld.global.u8 	%rs585, [%rd162+-5];
	xor.b16  	%rs586, %rs559, %rs585;
	ld.global.u8 	%rs587, [%rd162+-4];
	xor.b16  	%rs588, %rs560, %rs587;
	ld.global.u8 	%rs589, [%rd162+-3];
	xor.b16  	%rs590, %rs561, %rs589;
	ld.global.u8 	%rs591, [%rd162+-2];
	xor.b16  	%rs592, %rs562, %rs591;
	ld.global.u8 	%rs593, [%rd162+-1];
	xor.b16  	%rs594, %rs563, %rs593;
	ld.global.u8 	%rs595, [%rd162];
	xor.b16  	%rs596, %rs564, %rs595;
	st.global.u8 	[%rd12], %rs566;
	st.global.u8 	[%rd12+1], %rs568;
	st.global.u8 	[%rd12+2], %rs570;
	st.global.u8 	[%rd12+3], %rs572;
	st.global.u8 	[%rd12+4], %rs574;
	st.global.u8 	[%rd12+5], %rs576;
	st.global.u8 	[%rd12+6], %rs578;
	st.global.u8 	[%rd12+7], %rs580;
	st.global.u8 	[%rd12+8], %rs582;
	st.global.u8 	[%rd12+9], %rs584;
	st.global.u8 	[%rd12+10], %rs586;
	st.global.u8 	[%rd12+11], %rs588;
	st.global.u8 	[%rd12+12], %rs590;
	st.global.u8 	[%rd12+13], %rs592;
	st.global.u8 	[%rd12+14], %rs594;
	st.global.u8 	[%rd12+15], %rs596;
	add.s32 	%r298, %r298, 256;
	setp.lt.s32 	%p6, %r298, %r10;
	@%p6 bra 	$L__BB0_5;
	bra.uni 	$L__BB0_9;
$L__BB0_8:
	mul.wide.s32 	%rd23, %r298, 16;
	add.s64 	%rd24, %rd2, %rd23;
	ld.global.u8 	%rs321, [%rd24];
	ld.global.u8 	%rs322, [%rd24+1];
	ld.global.u8 	%rs323, [%rd24+2];
	ld.global.u8 	%rs324, [%rd24+3];
	ld.global.u8 	%rs325, [%rd24+4];
	ld.global.u8 	%rs326, [%rd24+5];
	ld.global.u8 	%rs327, [%rd24+6];
	ld.global.u8 	%rs328, [%rd24+7];
	ld.global.u8 	%rs329, [%rd24+8];
	ld.global.u8 	%rs330, [%rd24+9];
	ld.global.u8 	%rs331, [%rd24+10];
	ld.global.u8 	%rs332, [%rd24+11];
	ld.global.u8 	%rs333, [%rd24+12];
	ld.global.u8 	%rs334, [%rd24+13];
	ld.global.u8 	%rs335, [%rd24+14];
	ld.global.u8 	%rs336, [%rd24+15];
	ld.global.u8 	%rs337, [%rd1];
	xor.b16  	%rs338, %rs321, %rs337;
	ld.global.u8 	%rs339, [%rd1+1];
	xor.b16  	%rs340, %rs322, %rs339;
	ld.global.u8 	%rs341, [%rd1+2];
	xor.b16  	%rs342, %rs323, %rs341;
	ld.global.u8 	%rs343, [%rd1+3];
	xor.b16  	%rs344, %rs324, %rs343;
	ld.global.u8 	%rs345, [%rd1+4];
	xor.b16  	%rs346, %rs325, %rs345;
	ld.global.u8 	%rs347, [%rd1+5];
	xor.b16  	%rs348, %rs326, %rs347;
	ld.global.u8 	%rs349, [%rd1+6];
	xor.b16  	%rs350, %rs327, %rs349;
	ld.global.u8 	%rs351, [%rd1+7];
	xor.b16  	%rs352, %rs328, %rs351;
	ld.global.u8 	%rs353, [%rd1+8];
	xor.b16  	%rs354, %rs329, %rs353;
	ld.global.u8 	%rs355, [%rd1+9];
	xor.b16  	%rs356, %rs330, %rs355;
	ld.global.u8 	%rs357, [%rd1+10];
	xor.b16  	%rs358, %rs331, %rs357;
	ld.global.u8 	%rs359, [%rd1+11];
	xor.b16  	%rs360, %rs332, %rs359;
	ld.global.u8 	%rs361, [%rd1+12];
	xor.b16  	%rs362, %rs333, %rs361;
	ld.global.u8 	%rs363, [%rd1+13];
	xor.b16  	%rs364, %rs334, %rs363;
	ld.global.u8 	%rs365, [%rd1+14];
	xor.b16  	%rs366, %rs335, %rs365;
	ld.global.u8 	%rs367, [%rd1+15];
	xor.b16  	%rs368, %rs336, %rs367;
	cvt.u32.u16 	%r16, %rs338;
	and.b32  	%r17, %r16, 255;
	mov.u32 	%r18, _ZZ11AES_EncryptP9aes_blockPhiiE4SBox;
	add.s32 	%r19, %r18, %r17;
	cvt.u32.u16 	%r20, %rs340;
	and.b32  	%r21, %r20, 255;
	add.s32 	%r22, %r18, %r21;
	cvt.u32.u16 	%r23, %rs342;
	and.b32  	%r24, %r23, 255;
	add.s32 	%r25, %r18, %r24;
	cvt.u32.u16 	%r26, %rs344;
	and.b32  	%r27, %r26, 255;
	add.s32 	%r28, %r18, %r27;
	cvt.u32.u16 	%r29, %rs346;
	and.b32  	%r30, %r29, 255;
	add.s32 	%r31, %r18, %r30;
	cvt.u32.u16 	%r32, %rs348;
	and.b32  	%r33, %r32, 255;
	add.s32 	%r34, %r18, %r33;
	cvt.u32.u16 	%r35, %rs350;
	and.b32  	%r36, %r35, 255;
	add.s32 	%r37, %r18, %r36;
	cvt.u32.u16 	%r38, %rs352;
	and.b32  	%r39, %r38, 255;
	add.s32 	%r40, %r18, %r39;
	cvt.u32.u16 	%r41, %rs354;
	and.b32  	%r42, %r41, 255;
	add.s32 	%r43, %r18, %r42;
	cvt.u32.u16 	%r44, %rs356;
	and.b32  	%r45, %r44, 255;
	add.s32 	%r46, %r18, %r45;
	cvt.u32.u16 	%r47, %rs358;
	and.b32  	%r48, %r47, 255;
	add.s32 	%r49, %r18, %r48;
	cvt.u32.u16 	%r50, %rs360;
	and.b32  	%r51, %r50, 255;
	add.s32 	%r52, %r18, %r51;
	cvt.u32.u16 	%r53, %rs362;
	and.b32  	%r54, %r53, 255;
	add.s32 	%r55, %r18, %r54;
	cvt.u32.u16 	%r56, %rs364;
	and.b32  	%r57, %r56, 255;
	add.s32 	%r58, %r18, %r57;
	cvt.u32.u16 	%r59, %rs366;
	and.b32  	%r60, %r59, 255;
	add.s32 	%r61, %r18, %r60;
	cvt.u32.u16 	%r62, %rs368;
	and.b32  	%r63, %r62, 255;
	add.s32 	%r64, %r18, %r63;
	ld.shared.u8 	%r65, [%r22];
	ld.shared.u8 	%r66, [%r19];
	ld.shared.u8 	%r67, [%r28];
	ld.shared.u8 	%r68, [%r25];
	ld.shared.u8 	%r69, [%r34];
	ld.shared.u8 	%r70, [%r31];
	ld.shared.u8 	%r71, [%r40];
	ld.shared.u8 	%r72, [%r37];
	ld.shared.u8 	%r73, [%r46];
	ld.shared.u8 	%r74, [%r43];
	ld.shared.u8 	%r75, [%r52];
	ld.shared.u8 	%r76, [%r49];
	ld.shared.u8 	%r77, [%r58];
	ld.shared.u8 	%r78, [%r55];
	ld.shared.u8 	%r79, [%r64];
	ld.shared.u8 	%r80, [%r61];
	prmt.b32 	%r81, %r80, %r79, 0x3340U;
	prmt.b32 	%r82, %r78, %r77, 0x3340U;
	prmt.b32 	%r83, %r82, %r81, 0x5410U;
	prmt.b32 	%r84, %r76, %r75, 0x3340U;
	prmt.b32 	%r85, %r74, %r73, 0x3340U;
	prmt.b32 	%r86, %r85, %r84, 0x5410U;
	prmt.b32 	%r87, %r72, %r71, 0x3340U;
	prmt.b32 	%r88, %r70, %r69, 0x3340U;
	prmt.b32 	%r89, %r88, %r87, 0x5410U;
	prmt.b32 	%r90, %r68, %r67, 0x3340U;
	prmt.b32 	%r91, %r66, %r65, 0x3340U;
	prmt.b32 	%r92, %r91, %r90, 0x5410U;
	st.local.v4.b32 	[%rd3], {%r92, %r89, %r86, %r83};
	cvt.u64.u16 	%rd25, %rs1;
	and.b64  	%rd26, %rd25, 255;
	add.s64 	%rd27, %rd3, %rd26;
	ld.local.u8 	%rs369, [%rd27];
	cvt.u64.u16 	%rd28, %rs2;
	and.b64  	%rd29, %rd28, 255;
	add.s64 	%rd30, %rd3, %rd29;
	ld.local.u8 	%rs370, [%rd30];
	cvt.u64.u16 	%rd31, %rs3;
	and.b64  	%rd32, %rd31, 255;
	add.s64 	%rd33, %rd3, %rd32;
	ld.local.u8 	%rs371, [%rd33];
	cvt.u64.u16 	%rd34, %rs4;
	and.b64  	%rd35, %rd34, 255;
	add.s64 	%rd36, %rd3, %rd35;
	ld.local.u8 	%rs372, [%rd36];
	cvt.u64.u16 	%rd37, %rs5;
	and.b64  	%rd38, %rd37, 255;
	add.s64 	%rd39, %rd3, %rd38;
	ld.local.u8 	%rs373, [%rd39];
	cvt.u64.u16 	%rd40, %rs6;
	and.b64  	%rd41, %rd40, 255;
	add.s64 	%rd42, %rd3, %rd41;
	ld.local.u8 	%rs374, [%rd42];
	cvt.u64.u16 	%rd43, %rs7;
	and.b64  	%rd44, %rd43, 255;
	add.s64 	%rd45, %rd3, %rd44;
	ld.local.u8 	%rs375, [%rd45];
	add.s64 	%rd48, %rd3, %rd5;
	ld.local.u8 	%rs376, [%rd48];
	cvt.u64.u16 	%rd49, %rs9;
	and.b64  	%rd50, %rd49, 255;
	add.s64 	%rd51, %rd3, %rd50;
	ld.local.u8 	%rs377, [%rd51];
	cvt.u64.u16 	%rd52, %rs10;
	and.b64  	%rd53, %rd52, 255;
	add.s64 	%rd54, %rd3, %rd53;
	ld.local.u8 	%rs378, [%rd54];
	cvt.u64.u16 	%rd55, %rs11;
	and.b64  	%rd56, %rd55, 255;
	add.s64 	%rd57, %rd3, %rd56;
	ld.local.u8 	%rs379, [%rd57];
	cvt.u64.u16 	%rd58, %rs12;
	and.b64  	%rd59, %rd58, 255;
	add.s64 	%rd60, %rd3, %rd59;
	ld.local.u8 	%rs380, [%rd60];
	cvt.u64.u16 	%rd61, %rs13;
	and.b64  	%rd62, %rd61, 255;
	add.s64 	%rd63, %rd3, %rd62;
	ld.local.u8 	%rs381, [%rd63];
	add.s64 	%rd66, %rd3, %rd6;
	ld.local.u8 	%rs382, [%rd66];
	cvt.u64.u16 	%rd67, %rs15;
	and.b64  	%rd68, %rd67, 255;
	add.s64 	%rd69, %rd3, %rd68;
	ld.local.u8 	%rs383, [%rd69];
	cvt.u64.u16 	%rd70, %rs16;
	and.b64  	%rd71, %rd70, 255;
	add.s64 	%rd72, %rd3, %rd71;
	ld.local.u8 	%rs384, [%rd72];
	ld.global.u8 	%rs385, [%rd1+16];
	xor.b16  	%rs386, %rs369, %rs385;
	ld.global.u8 	%rs387, [%rd1+17];
	xor.b16  	%rs388, %rs370, %rs387;
	ld.global.u8 	%rs389, [%rd1+18];
	xor.b16  	%rs390, %rs371, %rs389;
	ld.global.u8 	%rs391, [%rd1+19];
	xor.b16  	%rs392, %rs372, %rs391;
	ld.global.u8 	%rs393, [%rd1+20];
	xor.b16  	%rs394, %rs373, %rs393;
	ld.global.u8 	%rs395, [%rd1+21];
	xor.b16  	%rs396, %rs374, %rs395;
	ld.global.u8 	%rs397, [%rd1+22];
	xor.b16  	%rs398, %rs375, %rs397;
	ld.global.u8 	%rs399, [%rd1+23];
	xor.b16  	%rs400, %rs376, %rs399;
	ld.global.u8 	%rs401, [%rd1+24];
	xor.b16  	%rs402, %rs377, %rs401;
	ld.global.u8 	%rs403, [%rd1+25];
	xor.b16  	%rs404, %rs378, %rs403;
	ld.global.u8 	%rs405, [%rd1+26];
	xor.b16  	%rs406, %rs379, %rs405;
	ld.global.u8 	%rs407, [%rd1+27];
	xor.b16  	%rs408, %rs380, %rs407;
	ld.global.u8 	%rs409, [%rd1+28];
	xor.b16  	%rs410, %rs381, %rs409;
	ld.global.u8 	%rs411, [%rd1+29];
	xor.b16  	%rs412, %rs382, %rs411;
	ld.global.u8 	%rs413, [%rd1+30];
	xor.b16  	%rs414, %rs383, %rs413;
	ld.global.u8 	%rs415, [%rd1+31];
	xor.b16  	%rs416, %rs384, %rs415;
	st.global.u8 	[%rd24], %rs386;
	st.global.u8 	[%rd24+1], %rs388;
	st.global.u8 	[%rd24+2], %rs390;
	st.global.u8 	[%rd24+3], %rs392;
	st.global.u8 	[%rd24+4], %rs394;
	st.global.u8 	[%rd24+5], %rs396;
	st.global.u8 	[%rd24+6], %rs398;
	st.global.u8 	[%rd24+7], %rs400;
	st.global.u8 	[%rd24+8], %rs402;
	st.global.u8 	[%rd24+9], %rs404;
	st.global.u8 	[%rd24+10], %rs406;
	st.global.u8 	[%rd24+11], %rs408;
	st.global.u8 	[%rd24+12], %rs410;
	st.global.u8 	[%rd24+13], %rs412;
	st.global.u8 	[%rd24+14], %rs414;
	st.global.u8 	[%rd24+15], %rs416;
	add.s32 	%r298, %r298, 256;
	setp.lt.s32 	%p4, %r298, %r10;
	@%p4 bra 	$L__BB0_8;
$L__BB0_9:
	ret;

}


// ===== COMPILED SASS (sm_100) =====

	.target	sm_100

	.elftype	@"ET_EXEC"


//--------------------- .note.nv.tkinfo           --------------------------
	.section	.note.nv.tkinfo,"",@"SHT_NOTE"
	.sectionflags	@"SHF_NOTE_NV_TKINFO"
	.tkinfo
        /*0018*/ 	.word	0x00000002
        /*0030*/ 	.string	""
        /*0030*/ 	.string	"ptxas"
        /*0030*/ 	.string	"Cuda compilation tools, release 13.0, V13.0.88"
        /*0030*/ 	.string	"Build cuda_13.0.r13.0/compiler.36424714_0"
        /*0030*/ 	.string	"-arch sm_100 -m 64 "



//--------------------- .note.nv.cuinfo           --------------------------
	.section	.note.nv.cuinfo,"",@"SHT_NOTE"
	.sectionflags	@"SHF_NOTE_NV_CUINFO"
        /*0018*/ 	.short	0x0002
        /*001a*/ 	.short	0x0064
        /*001c*/ 	.short	0x0082
	.zero		2


//--------------------- .nv.info                  --------------------------
	.section	.nv.info,"",@"SHT_CUDA_INFO"
	.align	4


	//----- nvinfo : EIATTR_REGCOUNT
	.align		4
        /*0000*/ 	.byte	0x04, 0x2f
        /*0002*/ 	.short	(.L_2 - .L_1)
	.align		4
.L_1:
        /*0004*/ 	.word	index@(_Z11AES_EncryptP9aes_blockPhii)
        /*0008*/ 	.word	0x000000be


	//----- nvinfo : EIATTR_FRAME_SIZE
	.align		4
.L_2:
        /*000c*/ 	.byte	0x04, 0x11
        /*000e*/ 	.short	(.L_4 - .L_3)
	.align		4
.L_3:
        /*0010*/ 	.word	index@(_Z11AES_EncryptP9aes_blockPhii)
        /*0014*/ 	.word	0x00000010


	//----- nvinfo : EIATTR_MIN_STACK_SIZE
	.align		4
.L_4:
        /*0018*/ 	.byte	0x04, 0x12
        /*001a*/ 	.short	(.L_6 - .L_5)
	.align		4
.L_5:
        /*001c*/ 	.word	index@(_Z11AES_EncryptP9aes_blockPhii)
        /*0020*/ 	.word	0x00000010
.L_6:


//--------------------- .nv.compat                --------------------------
	.section	.nv.compat,"",@"SHT_CUDA_COMPAT_INFO"
	.align	4
        /*0000*/ 	.byte	0x02, 0x09, 0x00, 0x00, 0x02, 0x02, 0x01, 0x00, 0x02, 0x05, 0x05, 0x00, 0x03, 0x07, 0x01, 0x01
        /*0010*/ 	.byte	0x02, 0x03, 0x00, 0x00, 0x02, 0x06, 0x01, 0x00, 0x04, 0x0b, 0x08, 0x00, 0x09, 0x00, 0x00, 0x00
        /*0020*/ 	.byte	0x00, 0x00, 0x00, 0x00


//--------------------- .nv.info._Z11AES_EncryptP9aes_blockPhii --------------------------
	.section	.nv.info._Z11AES_EncryptP9aes_blockPhii,"",@"SHT_CUDA_INFO"
	.sectionflags	@""
	.align	4


	//----- nvinfo : EIATTR_CUDA_API_VERSION
	.align		4
        /*0000*/ 	.byte	0x04, 0x37
        /*0002*/ 	.short	(.L_8 - .L_7)
.L_7:
        /*0004*/ 	.word	0x00000082


	//----- nvinfo : EIATTR_KPARAM_INFO
	.align		4
.L_8:
        /*0008*/ 	.byte	0x04, 0x17
        /*000a*/ 	.short	(.L_10 - .L_9)
.L_9:
        /*000c*/ 	.word	0x00000000
        /*0010*/ 	.short	0x0003
        /*0012*/ 	.short	0x0014
        /*0014*/ 	.byte	0x00, 0xf0, 0x11, 0x00


	//----- nvinfo : EIATTR_KPARAM_INFO
	.align		4
.L_10:
        /*0018*/ 	.byte	0x04, 0x17
        /*001a*/ 	.short	(.L_12 - .L_11)
.L_11:
        /*001c*/ 	.word	0x00000000
        /*0020*/ 	.short	0x0002
        /*0022*/ 	.short	0x0010
        /*0024*/ 	.byte	0x00, 0xf0, 0x11, 0x00


	//----- nvinfo : EIATTR_KPARAM_INFO
	.align		4
.L_12:
        /*0028*/ 	.byte	0x04, 0x17
        /*002a*/ 	.short	(.L_14 - .L_13)
.L_13:
        /*002c*/ 	.word	0x00000000
        /*0030*/ 	.short	0x0001
        /*0032*/ 	.short	0x0008
        /*0034*/ 	.byte	0x00, 0xf5, 0x21, 0x00


	//----- nvinfo : EIATTR_KPARAM_INFO
	.align		4
.L_14:
        /*0038*/ 	.byte	0x04, 0x17
        /*003a*/ 	.short	(.L_16 - .L_15)
.L_15:
        /*003c*/ 	.word	0x00000000
        /*0040*/ 	.short	0x0000
        /*0042*/ 	.short	0x0000
        /*0044*/ 	.byte	0x00, 0xf5, 0x21, 0x00


	//----- nvinfo : EIATTR_SPARSE_MMA_MASK
	.align		4
.L_16:
        /*0048*/ 	.byte	0x03, 0x50
        /*004a*/ 	.short	0x0000


	//----- nvinfo : EIATTR_MAXREG_COUNT
	.align		4
        /*004c*/ 	.byte	0x03, 0x1b
        /*004e*/ 	.short	0x00ff


	//----- nvinfo : EIATTR_NUM_BARRIERS
	.align		4
        /*0050*/ 	.byte	0x02, 0x4c
        /*0052*/ 	.byte	0x01
	.zero		1


	//----- nvinfo : EIATTR_EXTERNS
	.align		4
        /*0054*/ 	.byte	0x04, 0x0f
        /*0056*/ 	.short	(.L_18 - .L_17)


	//   ....[0]....
	.align		4
.L_17:
        /*0058*/ 	.word	index@(vprintf)


	//----- nvinfo : EIATTR_MERCURY_ISA_VERSION
	.align		4
.L_18:
        /*005c*/ 	.byte	0x03, 0x5f
        /*005e*/ 	.short	0x0101


	//----- nvinfo : EIATTR_VRC_CTA_INIT_COUNT
	.align		4
        /*0060*/ 	.byte	0x02, 0x4a
	.zero		1
	.zero		1


	//----- nvinfo : EIATTR_SYSCALL_OFFSETS
	.align		4
        /*0064*/ 	.byte	0x04, 0x46
        /*0066*/ 	.short	(.L_20 - .L_19)


	//   ....[0]....
.L_19:
        /*0068*/ 	.word	0x000000f0


	//----- nvinfo : EIATTR_EXIT_INSTR_OFFSETS
	.align		4
.L_20:
        /*006c*/ 	.byte	0x04, 0x1c
        /*006e*/ 	.short	(.L_22 - .L_21)


	//   ....[0]....
.L_21:
        /*0070*/ 	.word	0x000034a0


	//   ....[1]....
        /*0074*/ 	.word	0x00004dc0


	//   ....[2]....
        /*0078*/ 	.word	0x00005900


	//----- nvinfo : EIATTR_CRS_STACK_SIZE
	.align		4
.L_22:
        /*007c*/ 	.byte	0x04, 0x1e
        /*007e*/ 	.short	(.L_24 - .L_23)
.L_23:
        /*0080*/ 	.word	0x00000000


	//----- nvinfo : EIATTR_CBANK_PARAM_SIZE
	.align		4
.L_24:
        /*0084*/ 	.byte	0x03, 0x19
        /*0086*/ 	.short	0x0018


	//----- nvinfo : EIATTR_PARAM_CBANK
	.align		4
        /*0088*/ 	.byte	0x04, 0x0a
        /*008a*/ 	.short	(.L_26 - .L_25)
	.align		4
.L_25:
        /*008c*/ 	.word	index@(.nv.constant0._Z11AES_EncryptP9aes_blockPhii)
        /*0090*/ 	.short	0x0380
        /*0092*/ 	.short	0x0018


	//----- nvinfo : EIATTR_SW_WAR
	.align		4
.L_26:
        /*0094*/ 	.byte	0x04, 0x36
        /*0096*/ 	.short	(.L_28 - .L_27)
.L_27:
        /*0098*/ 	.word	0x00000008
.L_28:


//--------------------- .nv.callgraph             --------------------------
	.section	.nv.callgraph,"",@"SHT_CUDA_CALLGRAPH"
	.align	4
	.sectionentsize	8
	.align		4
        /*0000*/ 	.word	0x00000000
	.align		4
        /*0004*/ 	.word	0xffffffff
	.align		4
        /*0008*/ 	.word	index@(_Z11AES_EncryptP9aes_blockPhii)
	.align		4
        /*000c*/ 	.word	index@(vprintf)
	.align		4
        /*0010*/ 	.word	0x00000000
	.align		4
        /*0014*/ 	.word	0xfffffffe
	.align		4
        /*0018*/ 	.word	0x00000000
	.align		4
        /*001c*/ 	.word	0xfffffffd
	.align		4
        /*0020*/ 	.word	0x00000000
	.align		4
        /*0024*/ 	.word	0xfffffffc


//--------------------- .nv.constant4             --------------------------
	.section	.nv.constant4,"a",@progbits
	.align	8
	.align		8
.nv.constant4:
        /*0000*/ 	.dword	vprintf
	.align		8
        /*0008*/ 	.dword	$str


//--------------------- .text._Z11AES_EncryptP9aes_blockPhii --------------------------
	.section	.text._Z11AES_EncryptP9aes_blockPhii,"ax",@progbits
	.align	128
        .global         _Z11AES_EncryptP9aes_blockPhii
        .type           _Z11AES_EncryptP9aes_blockPhii,@function
        .size           _Z11AES_EncryptP9aes_blockPhii,(.L_x_6 - _Z11AES_EncryptP9aes_blockPhii)
        .other          _Z11AES_EncryptP9aes_blockPhii,@"STO_CUDA_ENTRY STV_DEFAULT"
_Z11AES_EncryptP9aes_blockPhii:
.text._Z11AES_EncryptP9aes_blockPhii:
[----:B------:R-:W0:Y:S01]  /*0000*/  LDC R1, c[0x0][0x37c] ;  /* 0x0000df00ff017b82 */ /* 0x000e220000000800 */
[----:B------:R-:W1:Y:S01]  /*0010*/  S2R R0, SR_TID.X ;  /* 0x0000000000007919 */ /* 0x000e620000002100 */
[----:B------:R-:W2:Y:S01]  /*0020*/  LDCU UR4, c[0x0][0x360] ;  /* 0x00006c00ff0477ac */ /* 0x000ea20008000800 */
[----:B0-----:R-:W-:Y:S01]  /*0030*/  VIADD R1, R1, 0xfffffff0 ;  /* 0xfffffff001017836 */ /* 0x001fe20000000000 */
[----:B------:R-:W2:Y:S01]  /*0040*/  S2R R187, SR_CTAID.X ;  /* 0x0000000000bb7919 */ /* 0x000ea20000002500 */
[----:B-1----:R-:W-:Y:S01]  /*0050*/  ISETP.NE.AND P0, PT, R0, RZ, PT ;  /* 0x000000ff0000720c */ /* 0x002fe20003f05270 */
[----:B--2---:R-:W-:-:S12]  /*0060*/  IMAD R187, R187, UR4, R0 ;  /* 0x00000004bbbb7c24 */ /* 0x004fd8000f8e0200 */
[----:B------:R-:W-:Y:S05]  /*0070*/  @P0 BRA `(.L_x_0) ;  /* 0x0000003000f80947 */ /* 0x000fea0003800000 */
[----:B------:R-:W-:Y:S01]  /*0080*/  MOV R0, 0x0 ;  /* 0x0000000000007802 */ /* 0x000fe20000000f00 */
[----:B------:R-:W0:Y:S01]  /*0090*/  LDCU.64 UR4, c[0x4][0x8] ;  /* 0x01000100ff0477ac */ /* 0x000e220008000a00 */
[----:B------:R-:W-:Y:S02]  /*00a0*/  CS2R R6, SRZ ;  /* 0x0000000000067805 */ /* 0x000fe4000001ff00 */
[----:B------:R1:W2:Y:S01]  /*00b0*/  LDC.64 R2, c[0x4][R0] ;  /* 0x0100000000027b82 */ /* 0x0002a20000000a00 */
[----:B0-----:R-:W-:Y:S02]  /*00c0*/  IMAD.U32 R4, RZ, RZ, UR4 ;  /* 0x00000004ff047e24 */ /* 0x001fe4000f8e00ff */
[----:B-1----:R-:W-:-:S07]  /*00d0*/  IMAD.U32 R5, RZ, RZ, UR5 ;  /* 0x00000005ff057e24 */ /* 0x002fce000f8e00ff */
[----:B------:R-:W-:-:S07]  /*00e0*/  LEPC R20, `(.L_x_1) ;  /* 0x000000001014794e */ /* 0x000fce0000000000 */
[----:B--2---:R-:W-:Y:S05]  /*00f0*/  CALL.ABS.NOINC R2 ;  /* 0x0000000002007343 */ /* 0x004fea0003c00000 */
.L_x_1:
[----:B------:R-:W0:Y:S01]  /*0100*/  S2UR UR5, SR_CgaCtaId ;  /* 0x00000000000579c3 */ /* 0x000e220000008800 */
[----:B------:R-:W-:Y:S01]  /*0110*/  UMOV UR4, 0x400 ;  /* 0x0000040000047882 */ /* 0x000fe20000000000 */
[----:B------:R-:W-:Y:S02]  /*0120*/  IMAD.MOV.U32 R0, RZ, RZ, 0x5 ;  /* 0x00000005ff007424 */ /* 0x000fe400078e00ff */
[----:B------:R-:W-:Y:S02]  /*0130*/  HFMA2 R179, -RZ, RZ, 0, 4.17232513427734375e-07 ;  /* 0x00000007ffb37431 */ /* 0x000fe400000001ff */
[----:B------:R-:W-:Y:S02]  /*0140*/  IMAD.MOV.U32 R2, RZ, RZ, 0xa ;  /* 0x0000000aff027424 */ /* 0x000fe400078e00ff */
[----:B------:R-:W-:Y:S02]  /*0150*/  HFMA2 R153, -RZ, RZ, 0, 4.231929779052734375e-06 ;  /* 0x00000047ff997431 */ /* 0x000fe400000001ff */
[----:B------:R-:W-:-:S02]  /*0160*/  IMAD.MOV.U32 R3, RZ, RZ, 0x9 ;  /* 0x00000009ff037424 */ /* 0x000fc400078e00ff */
[----:B------:R-:W-:Y:S02]  /*0170*/  HFMA2 R127, -RZ, RZ, 0, 1.1861324310302734375e-05 ;  /* 0x000000c7ff7f7431 */ /* 0x000fe400000001ff */
[----:B------:R-:W-:Y:S02]  /*0180*/  IMAD.MOV.U32 R186, RZ, RZ, 0xf ;  /* 0x0000000fffba7424 */ /* 0x000fe400078e00ff */
[----:B------:R-:W-:Y:S02]  /*0190*/  HFMA2 R25, -RZ, RZ, 0, 2.801418304443359375e-06 ;  /* 0x0000002fff197431 */ /* 0x000fe400000001ff */
[----:B------:R-:W-:Y:S02]  /*01a0*/  IMAD.MOV.U32 R185, RZ, RZ, 0x4 ;  /* 0x00000004ffb97424 */ /* 0x000fe400078e00ff */
[----:B------:R-:W-:Y:S02]  /*01b0*/  HFMA2 R51, -RZ, RZ, 0, 1.4841556549072265625e-05 ;  /* 0x000000f9ff337431 */ /* 0x000fe400000001ff */
[----:B------:R-:W-:-:S02]  /*01c0*/  IMAD.MOV.U32 R184, RZ, RZ, 0xe ;  /* 0x0000000effb87424 */ /* 0x000fc400078e00ff */
[----:B------:R-:W-:Y:S02]  /*01d0*/  HFMA2 R77, -RZ, RZ, 0, 9.000301361083984375e-06 ;  /* 0x00000097ff4d7431 */ /* 0x000fe400000001ff */
[----:B------:R-:W-:Y:S02]  /*01e0*/  IMAD.MOV.U32 R183, RZ, RZ, 0x3 ;  /* 0x00000003ffb77424 */ /* 0x000fe400078e00ff */
[----:B------:R-:W-:Y:S02]  /*01f0*/  HFMA2 R103, -RZ, RZ, 0, 1.33514404296875e-05 ;  /* 0x000000e0ff677431 */ /* 0x000fe400000001ff */
[----:B------:R-:W-:Y:S01]  /*0200*/  IMAD.MOV.U32 R182, RZ, RZ, 0x8 ;  /* 0x00000008ffb67424 */ /* 0x000fe200078e00ff */
[----:B------:R-:W-:Y:S01]  /*0210*/  MOV R166, 0x30 ;  /* 0x0000003000a67802 */ /* 0x000fe20000000f00 */
[----:B------:R-:W-:Y:S01]  /*0220*/  IMAD.MOV.U32 R181, RZ, RZ, 0xd ;  /* 0x0000000dffb57424 */ /* 0x000fe200078e00ff */
[----:B------:R-:W-:Y:S01]  /*0230*/  MOV R140, 0x26 ;  /* 0x00000026008c7802 */ /* 0x000fe20000000f00 */
[----:B------:R-:W-:Y:S01]  /*0240*/  IMAD.MOV.U32 R180, RZ, RZ, 0x2 ;  /* 0x00000002ffb47424 */ /* 0x000fe200078e00ff */
[----:B------:R-:W-:Y:S01]  /*0250*/  MOV R12, 0x83 ;  /* 0x00000083000c7802 */ /* 0x000fe20000000f00 */
[----:B------:R-:W-:Y:S01]  /*0260*/  IMAD.MOV.U32 R178, RZ, RZ, 0xc ;  /* 0x0000000cffb27424 */ /* 0x000fe200078e00ff */
[----:B------:R-:W-:Y:S01]  /*0270*/  MOV R38, 0x4a ;  /* 0x0000004a00267802 */ /* 0x000fe20000000f00 */
[----:B0-----:R-:W-:Y:S01]  /*0280*/  ULEA UR4, UR5, UR4, 0x18 ;  /* 0x0000000405047291 */ /* 0x001fe2000f8ec0ff */
[----:B------:R-:W-:Y:S01]  /*0290*/  IMAD.MOV.U32 R177, RZ, RZ, 0x1 ;  /* 0x00000001ffb17424 */ /* 0x000fe200078e00ff */
[----:B------:R-:W-:Y:S01]  /*02a0*/  MOV R64, 0xf5 ;  /* 0x000000f500407802 */ /* 0x000fe20000000f00 */
[----:B------:R-:W-:Y:S01]  /*02b0*/  IMAD.MOV.U32 R176, RZ, RZ, 0x6 ;  /* 0x00000006ffb07424 */ /* 0x000fe200078e00ff */
[----:B------:R-:W-:Y:S01]  /*02c0*/  MOV R90, 0x4f ;  /* 0x0000004f005a7802 */ /* 0x000fe20000000f00 */
[----:B------:R-:W-:Y:S01]  /*02d0*/  IMAD.MOV.U32 R175, RZ, RZ, 0xb ;  /* 0x0000000bffaf7424 */ /* 0x000fe200078e00ff */
[----:B------:R-:W-:Y:S01]  /*02e0*/  MOV R116, 0x79 ;  /* 0x0000007900747802 */ /* 0x000fe20000000f00 */
[----:B------:R-:W-:-:S02]  /*02f0*/  IMAD.MOV.U32 R174, RZ, RZ, 0x63 ;  /* 0x00000063ffae7424 */ /* 0x000fc400078e00ff */
[----:B------:R-:W-:Y:S01]  /*0300*/  STS.U8 [UR4+0x1], R0 ;  /* 0x00000100ff007988 */ /* 0x000fe20008000004 */
[----:B------:R-:W-:Y:S02]  /*0310*/  IMAD.MOV.U32 R173, RZ, RZ, 0x7c ;  /* 0x0000007cffad7424 */ /* 0x000fe400078e00ff */
[----:B------:R-:W-:Y:S01]  /*0320*/  IMAD.MOV.U32 R172, RZ, RZ, 0x77 ;  /* 0x00000077ffac7424 */ /* 0x000fe200078e00ff */
[----:B------:R0:W-:Y:S01]  /*0330*/  STS.U8 [UR4+0x46], R0 ;  /* 0x00004600ff007988 */ /* 0x0001e20008000004 */
[----:B------:R-:W-:Y:S02]  /*0340*/  IMAD.MOV.U32 R171, RZ, RZ, 0x7b ;  /* 0x0000007bffab7424 */ /* 0x000fe400078e00ff */
[----:B------:R-:W-:Y:S01]  /*0350*/  IMAD.MOV.U32 R170, RZ, RZ, 0xf2 ;  /* 0x000000f2ffaa7424 */ /* 0x000fe200078e00ff */
[----:B------:R-:W-:Y:S01]  /*0360*/  STS.U8 [UR4+0x2], R2 ;  /* 0x00000202ff007988 */ /* 0x000fe20008000004 */
[----:B------:R-:W-:Y:S02]  /*0370*/  IMAD.MOV.U32 R169, RZ, RZ, 0x6b ;  /* 0x0000006bffa97424 */ /* 0x000fe400078e00ff */
[----:B------:R-:W-:Y:S01]  /*0380*/  IMAD.MOV.U32 R168, RZ, RZ, 0x6f ;  /* 0x0000006fffa87424 */ /* 0x000fe200078e00ff */
[----:B------:R1:W-:Y:S01]  /*0390*/  STS.U8 [UR4+0xb3], R2 ;  /* 0x0000b302ff007988 */ /* 0x0003e20008000004 */
[----:B------:R-:W-:-:S02]  /*03a0*/  IMAD.MOV.U32 R167, RZ, RZ, 0xc5 ;  /* 0x000000c5ffa77424 */ /* 0x000fc400078e00ff */
[----:B------:R-:W-:Y:S01]  /*03b0*/  IMAD.MOV.U32 R165, RZ, RZ, 0x67 ;  /* 0x00000067ffa57424 */ /* 0x000fe200078e00ff */
[----:B------:R-:W-:Y:S01]  /*03c0*/  STS.U8 [UR4+0x5], R3 ;  /* 0x00000503ff007988 */ /* 0x000fe20008000004 */
[----:B------:R-:W-:Y:S02]  /*03d0*/  IMAD.MOV.U32 R164, RZ, RZ, 0x2b ;  /* 0x0000002bffa47424 */ /* 0x000fe400078e00ff */
[----:B------:R-:W-:Y:S01]  /*03e0*/  IMAD.MOV.U32 R163, RZ, RZ, 0xfe ;  /* 0x000000feffa37424 */ /* 0x000fe200078e00ff */
[----:B------:R2:W-:Y:S01]  /*03f0*/  STS.U8 [UR4+0x50], R3 ;  /* 0x00005003ff007988 */ /* 0x0005e20008000004 */
[----:B------:R-:W-:Y:S02]  /*0400*/  IMAD.MOV.U32 R162, RZ, RZ, 0xd7 ;  /* 0x000000d7ffa27424 */ /* 0x000fe400078e00ff */
[----:B------:R-:W-:Y:S01]  /*0410*/  IMAD.MOV.U32 R161, RZ, RZ, 0xab ;  /* 0x000000abffa17424 */ /* 0x000fe200078e00ff */
[----:B------:R-:W-:Y:S01]  /*0420*/  STS.U8 [UR4], RZ ;  /* 0x000000ffff007988 */ /* 0x000fe20008000004 */
[----:B------:R-:W-:-:S02]  /*0430*/  IMAD.MOV.U32 R160, RZ, RZ, 0x76 ;  /* 0x00000076ffa07424 */ /* 0x000fc400078e00ff */
[----:B------:R-:W-:Y:S01]  /*0440*/  IMAD.MOV.U32 R159, RZ, RZ, 0xca ;  /* 0x000000caff9f7424 */ /* 0x000fe200078e00ff */
[----:B------:R-:W-:Y:S01]  /*0450*/  STS.U8 [UR4+0x62], RZ ;  /* 0x000062ffff007988 */ /* 0x000fe20008000004 */
[----:B------:R-:W-:Y:S02]  /*0460*/  IMAD.MOV.U32 R158, RZ, RZ, 0x82 ;  /* 0x00000082ff9e7424 */ /* 0x000fe400078e00ff */
[----:B------:R-:W-:Y:S01]  /*0470*/  IMAD.MOV.U32 R157, RZ, RZ, 0xc9 ;  /* 0x000000c9ff9d7424 */ /* 0x000fe200078e00ff */
[----:B------:R-:W-:Y:S01]  /*0480*/  STS.U8 [UR4+0x3], R186 ;  /* 0x000003baff007988 */ /* 0x000fe20008000004 */
[----:B------:R-:W-:Y:S02]  /*0490*/  IMAD.MOV.U32 R156, RZ, RZ, 0x7d ;  /* 0x0000007dff9c7424 */ /* 0x000fe400078e00ff */
[----:B------:R-:W-:Y:S01]  /*04a0*/  IMAD.MOV.U32 R155, RZ, RZ, 0xfa ;  /* 0x000000faff9b7424 */ /* 0x000fe200078e00ff */
[----:B------:R-:W-:Y:S01]  /*04b0*/  STS.U8 [UR4+0x4], R185 ;  /* 0x000004b9ff007988 */ /* 0x000fe20008000004 */
[----:B------:R-:W-:-:S02]  /*04c0*/  IMAD.MOV.U32 R154, RZ, RZ, 0x59 ;  /* 0x00000059ff9a7424 */ /* 0x000fc400078e00ff */
[----:B------:R-:W-:Y:S01]  /*04d0*/  IMAD.MOV.U32 R152, RZ, RZ, 0xf0 ;  /* 0x000000f0ff987424 */ /* 0x000fe200078e00ff */
[----:B------:R-:W-:Y:S01]  /*04e0*/  STS.U8 [UR4+0x40], R185 ;  /* 0x000040b9ff007988 */ /* 0x000fe20008000004 */
        /* <DEDUP_REMOVED lines=36> */
[----:B0-----:R-:W-:Y:S02]  /*0730*/  IMAD.MOV.U32 R0, RZ, RZ, 0xc3 ;  /* 0x000000c3ff007424 */ /* 0x001fe400078e00ff */
[----:B-1----:R-:W-:Y:S01]  /*0740*/  IMAD.MOV.U32 R2, RZ, RZ, 0x18 ;  /* 0x00000018ff027424 */ /* 0x002fe200078e00ff */
[----:B------:R-:W-:Y:S01]  /*0750*/  STS.U8 [UR4+0xe], R176 ;  /* 0x00000eb0ff007988 */ /* 0x000fe20008000004 */
[----:B--2---:R-:W-:Y:S02]  /*0760*/  IMAD.MOV.U32 R3, RZ, RZ, 0x96 ;  /* 0x00000096ff037424 */ /* 0x004fe400078e00ff */
        /* <DEDUP_REMOVED lines=169> */
[----:B------:R-:W-:Y:S04]  /*1200*/  STS.U8 [UR4+0x49], R5 ;  /* 0x00004905ff007988 */ /* 0x000fe80008000004 */
        /* <DEDUP_REMOVED lines=120> */
[----:B------:R0:W-:Y:S04]  /*1990*/  STS.U8 [UR4+0x126], R13 ;  /* 0x0001260dff007988 */ /* 0x0001e80008000004 */
[----:B------:R1:W-:Y:S01]  /*19a0*/  STS.U8 [UR4+0x119], R5 ;  /* 0x00011905ff007988 */ /* 0x0003e20008000004 */
[----:B0-----:R-:W-:-:S03]  /*19b0*/  IMAD.MOV.U32 R13, RZ, RZ, 0x25 ;  /* 0x00000025ff0d7424 */ /* 0x001fc600078e00ff */
[----:B------:R0:W-:Y:S01]  /*19c0*/  STS.U8 [UR4+0x150], R6 ;  /* 0x00015006ff007988 */ /* 0x0001e20008000004 */
[----:B-1----:R-:W-:-:S03]  /*19d0*/  IMAD.MOV.U32 R5, RZ, RZ, 0x65 ;  /* 0x00000065ff057424 */ /* 0x002fc600078e00ff */
[----:B------:R1:W-:Y:S01]  /*19e0*/  STS.U8 [UR4+0x1c7], R11 ;  /* 0x0001c70bff007988 */ /* 0x0003e20008000004 */
[----:B0-----:R-:W-:Y:S01]  /*19f0*/  PRMT R6, R13, 0x7610, R6 ;  /* 0x000076100d067816 */ /* 0x001fe20000000006 */
[----:B------:R-:W-:Y:S02]  /*1a00*/  IMAD.MOV.U32 R13, RZ, RZ, 0x1c ;  /* 0x0000001cff0d7424 */ /* 0x000fe400078e00ff */
[----:B------:R0:W-:Y:S01]  /*1a10*/  STS.U8 [UR4+0x11c], R2 ;  /* 0x00011c02ff007988 */ /* 0x0001e20008000004 */
[----:B-1----:R-:W-:-:S03]  /*1a20*/  HFMA2 R11, -RZ, RZ, 0, 7.152557373046875e-06 ;  /* 0x00000078ff0b7431 */ /* 0x002fc600000001ff */
[----:B------:R1:W-:Y:S01]  /*1a30*/  STS.U8 [UR4+0x11d], R14 ;  /* 0x00011d0eff007988 */ /* 0x0003e20008000004 */
[----:B0-----:R-:W-:-:S03]  /*1a40*/  IMAD.MOV.U32 R2, RZ, RZ, 0x56 ;  /* 0x00000056ff027424 */ /* 0x001fc600078e00ff */
[----:B------:R-:W-:Y:S01]  /*1a50*/  STS.U8 [UR4+0xcc], R5 ;  /* 0x0000cc05ff007988 */ /* 0x000fe20008000004 */
[----:B-1----:R-:W-:-:S03]  /*1a60*/  IMAD.MOV.U32 R14, RZ, RZ, 0x2e ;  /* 0x0000002eff0e7424 */ /* 0x002fc600078e00ff */
[----:B------:R0:W-:Y:S04]  /*1a70*/  STS.U8 [UR4+0x1cf], R5 ;  /* 0x0001cf05ff007988 */ /* 0x0001e80008000004 */
[----:B------:R1:W-:Y:S01]  /*1a80*/  STS.U8 [UR4+0x1ae], R9 ;  /* 0x0001ae09ff007988 */ /* 0x0003e20008000004 */
[----:B0-----:R-:W-:Y:S01]  /*1a90*/  PRMT R5, R13, 0x7610, R5 ;  /* 0x000076100d057816 */ /* 0x001fe20000000005 */
[----:B------:R-:W-:Y:S02]  /*1aa0*/  IMAD.MOV.U32 R13, RZ, RZ, 0x1f ;  /* 0x0000001fff0d7424 */ /* 0x000fe400078e00ff */
[----:B------:R-:W-:Y:S01]  /*1ab0*/  STS.U8 [UR4+0xc9], R2 ;  /* 0x0000c902ff007988 */ /* 0x000fe20008000004 */
[----:B-1----:R-:W-:-:S03]  /*1ac0*/  IMAD.MOV.U32 R9, RZ, RZ, 0x7a ;  /* 0x0000007aff097424 */ /* 0x002fc600078e00ff */
[----:B------:R0:W-:Y:S04]  /*1ad0*/  STS.U8 [UR4+0x13b], R2 ;  /* 0x00013b02ff007988 */ /* 0x0001e80008000004 */
[----:B------:R-:W-:Y:S04]  /*1ae0*/  STS.U8 [UR4+0xd1], R11 ;  /* 0x0000d10bff007988 */ /* 0x000fe80008000004 */
[----:B------:R1:W-:Y:S01]  /*1af0*/  STS.U8 [UR4+0x14c], R11 ;  /* 0x00014c0bff007988 */ /* 0x0003e20008000004 */
[----:B0-----:R-:W-:Y:S01]  /*1b00*/  PRMT R2, R14, 0x7610, R2 ;  /* 0x000076100e027816 */ /* 0x001fe20000000002 */
[----:B------:R-:W-:-:S02]  /*1b10*/  IMAD.MOV.U32 R14, RZ, RZ, 0x74 ;  /* 0x00000074ff0e7424 */ /* 0x000fc400078e00ff */
[----:B------:R-:W-:Y:S01]  /*1b20*/  STS.U8 [UR4+0xcd], R9 ;  /* 0x0000cd09ff007988 */ /* 0x000fe20008000004 */
[----:B-1----:R-:W-:Y:S01]  /*1b30*/  PRMT R11, R13, 0x7610, R11 ;  /* 0x000076100d0b7816 */ /* 0x002fe2000000000b */
[----:B------:R-:W-:Y:S02]  /*1b40*/  IMAD.MOV.U32 R13, RZ, RZ, 0x70 ;  /* 0x00000070ff0d7424 */ /* 0x000fe400078e00ff */
        /* <DEDUP_REMOVED lines=22> */
[----:B-1----:R-:W-:-:S03]  /*1cb0*/  PRMT R6, R13, 0x7610, R6 ;  /* 0x000076100d067816 */ /* 0x002fc60000000006 */
[----:B------:R0:W-:Y:S01]  /*1cc0*/  STS.U8 [UR4+0x192], R11 ;  /* 0x0001920bff007988 */ /* 0x0001e20008000004 */
[----:B------:R-:W-:-:S03]  /*1cd0*/  MOV R13, 0x57 ;  /* 0x00000057000d7802 */ /* 0x000fc60000000f00 */
[----:B------:R-:W-:Y:S04]  /*1ce0*/  STS.U8 [UR4+0xe1], R5 ;  /* 0x0000e105ff007988 */ /* 0x000fe80008000004 */
[----:B------:R1:W-:Y:S01]  /*1cf0*/  STS.U8 [UR4+0x12f], R5 ;  /* 0x00012f05ff007988 */ /* 0x0003e20008000004 */
[----:B0-----:R-:W-:Y:S01]  /*1d00*/  PRMT R11, R14, 0x7610, R11 ;  /* 0x000076100e0b7816 */ /* 0x001fe2000000000b */
[----:B------:R-:W-:Y:S02]  /*1d10*/  IMAD.MOV.U32 R14, RZ, RZ, 0x35 ;  /* 0x00000035ff0e7424 */ /* 0x000fe400078e00ff */
[----:B------:R-:W-:Y:S01]  /*1d20*/  STS.U8 [UR4+0xe0], R2 ;  /* 0x0000e002ff007988 */ /* 0x000fe20008000004 */
[----:B-1----:R-:W-:Y:S01]  /*1d30*/  PRMT R5, R13, 0x7610, R5 ;  /* 0x000076100d057816 */ /* 0x002fe20000000005 */
[----:B------:R-:W-:-:S02]  /*1d40*/  IMAD.MOV.U32 R13, RZ, RZ, 0x11 ;  /* 0x00000011ff0d7424 */ /* 0x000fc400078e00ff */
        /* <DEDUP_REMOVED lines=53> */
[----:B------:R-:W-:Y:S04]  /*20a0*/  STS.U8 [UR4+0x107], R6 ;  /* 0x00010706ff007988 */ /* 0x000fe80008000004 */
[----:B------:R0:W-:Y:S01]  /*20b0*/  STS.U8 [UR4+0x144], R6 ;  /* 0x00014406ff007988 */ /* 0x0001e20008000004 */
[----:B-1----:R-:W-:Y:S01]  /*20c0*/  PRMT R2, R13, 0x7610, R2 ;  /* 0x000076100d027816 */ /* 0x002fe20000000002 */
[----:B------:R-:W-:Y:S02]  /*20d0*/  IMAD.MOV.U32 R13, RZ, RZ, 0x9 ;  /* 0x00000009ff0d7424 */ /* 0x000fe400078e00ff */
[----:B------:R-:W-:Y:S04]  /*20e0*/  STS.U8 [UR4+0x10a], R5 ;  /* 0x00010a05ff007988 */ /* 0x000fe80008000004 */
[----:B------:R1:W-:Y:S01]  /*20f0*/  STS.U8 [UR4+0x1ab], R5 ;  /* 0x0001ab05ff007988 */ /* 0x0003e20008000004 */
[----:B0-----:R-:W-:-:S03]  /*2100*/  HFMA2 R6, -RZ, RZ, 0, 2.98023223876953125e-07 ;  /* 0x00000005ff067431 */ /* 0x001fc600000001ff */
[----:B------:R-:W-:Y:S01]  /*2110*/  STS.U8 [UR4+0x10d], R9 ;  /* 0x00010d09ff007988 */ /* 0x000fe20008000004 */
[----:B-1----:R-:W-:-:S03]  /*2120*/  IMAD.MOV.U32 R5, RZ, RZ, 0xe ;  /* 0x0000000eff057424 */ /* 0x002fc600078e00ff */
[----:B------:R0:W-:Y:S04]  /*2130*/  STS.U8 [UR4+0x13a], R9 ;  /* 0x00013a09ff007988 */ /* 0x0001e80008000004 */
[----:B------:R1:W-:Y:S01]  /*2140*/  STS.U8 [UR4+0x19f], R6 ;  /* 0x00019f06ff007988 */ /* 0x0003e20008000004 */
[----:B0-----:R-:W-:-:S03]  /*2150*/  PRMT R9, R13, 0x7610, R9 ;  /* 0x000076100d097816 */ /* 0x001fc60000000009 */
[----:B------:R-:W-:Y:S01]  /*2160*/  STS.U8 [UR4+0x10f], R11 ;  /* 0x00010f0bff007988 */ /* 0x000fe20008000004 */
[----:B------:R-:W-:Y:S01]  /*2170*/  PRMT R13, R5, 0x7610, R13 ;  /* 0x00007610050d7816 */ /* 0x000fe2000000000d */
[----:B------:R-:W-:Y:S02]  /*2180*/  IMAD.MOV.U32 R5, RZ, RZ, 0xae ;  /* 0x000000aeff057424 */ /* 0x000fe400078e00ff */
[----:B------:R0:W-:Y:S01]  /*2190*/  STS.U8 [UR4+0x11b], R11 ;  /* 0x00011b0bff007988 */ /* 0x0001e20008000004 */
[----:B-1----:R-:W-:-:S03]  /*21a0*/  IMAD.MOV.U32 R6, RZ, RZ, 0xba ;  /* 0x000000baff067424 */ /* 0x002fc600078e00ff */
[----:B------:R1:W-:Y:S01]  /*21b0*/  STS.U8 [UR4+0x115], R2 ;  /* 0x00011502ff007988 */ /* 0x0003e20008000004 */
[----:B0-----:R-:W-:-:S03]  /*21c0*/  IMAD.MOV.U32 R11, RZ, RZ, 0xa6 ;  /* 0x000000a6ff0b7424 */ /* 0x001fc600078e00ff */
[----:B------:R0:W-:Y:S01]  /*21d0*/  STS.U8 [UR4+0x135], R38 ;  /* 0x00013526ff007988 */ /* 0x0001e20008000004 */
[----:B-1----:R-:W-:-:S03]  /*21e0*/  PRMT R2, R5, 0x7610, R2 ;  /* 0x0000761005027816 */ /* 0x002fc60000000002 */
[----:B------:R1:W-:Y:S01]  /*21f0*/  STS.U8 [UR4+0x190], R15 ;  /* 0x0001900fff007988 */ /* 0x0003e20008000004 */
[----:B------:R-:W-:Y:S02]  /*2200*/  PRMT R5, R6, 0x7610, R5 ;  /* 0x0000761006057816 */ /* 0x000fe40000000005 */
[----:B------:R-:W-:Y:S01]  /*2210*/  PRMT R6, R11, 0x7610, R6 ;  /* 0x000076100b067816 */ /* 0x000fe20000000006 */
[----:B0-----:R-:W-:Y:S01]  /*2220*/  HFMA2 R38, -RZ, RZ, 0, 1.2934207916259765625e-05 ;  /* 0x000000d9ff267431 */ /* 0x001fe200000001ff */
[----:B------:R0:W-:Y:S01]  /*2230*/  STS.U8 [UR4+0x194], R74 ;  /* 0x0001944aff007988 */ /* 0x0001e20008000004 */
[----:B------:R-:W-:Y:S02]  /*2240*/  IMAD.MOV.U32 R11, RZ, RZ, 0xc6 ;  /* 0x000000c6ff0b7424 */ /* 0x000fe400078e00ff */
[----:B-1----:R-:W-:Y:S01]  /*2250*/  IMAD.MOV.U32 R15, RZ, RZ, 0xbd ;  /* 0x000000bdff0f7424 */ /* 0x002fe200078e00ff */
[----:B------:R1:W-:Y:S04]  /*2260*/  STS.U8 [UR4+0x118], R69 ;  /* 0x00011845ff007988 */ /* 0x0003e80008000004 */
[----:B------:R2:W-:Y:S01]  /*2270*/  STS.U8 [UR4+0x120], R30 ;  /* 0x0001201eff007988 */ /* 0x0005e20008000004 */
[----:B0-----:R-:W-:-:S03]  /*2280*/  IMAD.MOV.U32 R74, RZ, RZ, 0xbb ;  /* 0x000000bbff4a7424 */ /* 0x001fc600078e00ff */
[----:B------:R0:W-:Y:S01]  /*2290*/  STS.U8 [UR4+0x1a0], R20 ;  /* 0x0001a014ff007988 */ /* 0x0001e20008000004 */
[----:B-1----:R-:W-:-:S03]  /*22a0*/  IMAD.MOV.U32 R69, RZ, RZ, 0xb0 ;  /* 0x000000b0ff457424 */ /* 0x002fc600078e00ff */
[----:B------:R1:W-:Y:S01]  /*22b0*/  STS.U8 [UR4+0x1a1], R37 ;  /* 0x0001a125ff007988 */ /* 0x0003e20008000004 */
[----:B--2---:R-:W-:-:S03]  /*22c0*/  IMAD.MOV.U32 R30, RZ, RZ, 0x9e ;  /* 0x0000009eff1e7424 */ /* 0x004fc600078e00ff */
        /* <DEDUP_REMOVED lines=13> */
[----:B0-----:R-:W-:-:S03]  /*23a0*/  MOV R68, 0x99 ;  /* 0x0000009900447802 */ /* 0x001fc60000000f00 */
        /* <DEDUP_REMOVED lines=37> */
[----:B-1----:R-:W-:Y:S02]  /*2600*/  IMAD.MOV.U32 R9, RZ, RZ, 0xb4 ;  /* 0x000000b4ff097424 */ /* 0x002fe400078e00ff */
[----:B--2---:R-:W-:Y:S01]  /*2610*/  IMAD.MOV.U32 R13, RZ, RZ, 0xe8 ;  /* 0x000000e8ff0d7424 */ /* 0x004fe200078e00ff */
[----:B------:R1:W-:Y:S01]  /*2620*/  STS.U8 [UR4+0xe5], R183 ;  /* 0x0000e5b7ff007988 */ /* 0x0003e20008000004 */
[----:B0-----:R-:W-:-:S03]  /*2630*/  MOV R14, 0xdd ;  /* 0x000000dd000e7802 */ /* 0x001fc60000000f00 */
[----:B------:R1:W-:Y:S04]  /*2640*/  STS.U8 [UR4+0xe7], R184 ;  /* 0x0000e7b8ff007988 */ /* 0x0003e80008000004 */
        /* <DEDUP_REMOVED lines=60> */
[----:B------:R-:W-:Y:S04]  /*2a10*/  STS.U8 [UR4+0x110], RZ ;  /* 0x000110ffff007988 */ /* 0x000fe80008000004 */
        /* <DEDUP_REMOVED lines=163> */
[----:B------:R1:W-:Y:S02]  /*3450*/  STS.U8 [UR4+0x20f], R133 ;  /* 0x00020f85ff007988 */ /* 0x0003e40008000004 */
.L_x_0:
[----:B------:R-:W-:Y:S05]  /*3460*/  WARPSYNC.ALL ;  /* 0x0000000000007948 */ /* 0x000fea0003800000 */
[----:B------:R-:W0:Y:S01]  /*3470*/  LDCU UR9, c[0x0][0x394] ;  /* 0x00007280ff0977ac */ /* 0x000e220008000800 */
[----:B------:R-:W-:Y:S01]  /*3480*/  BAR.SYNC.DEFER_BLOCKING 0x0 ;  /* 0x0000000000007b1d */ /* 0x000fe20000010000 */
[----:B0-----:R-:W-:-:S13]  /*3490*/  ISETP.GE.AND P0, PT, R187, UR9, PT ;  /* 0x00000009bb007c0c */ /* 0x001fda000bf06270 */
[----:B------:R-:W-:Y:S05]  /*34a0*/  @P0 EXIT ;  /* 0x000000000000094d */ /* 0x000fea0003800000 */
[----:B------:R-:W0:Y:S01]  /*34b0*/  S2UR UR12, SR_CgaCtaId ;  /* 0x00000000000c79c3 */ /* 0x000e220000008800 */
[----:B------:R-:W-:Y:S01]  /*34c0*/  UMOV UR7, 0x400 ;  /* 0x0000040000077882 */ /* 0x000fe20000000000 */
[----:B------:R-:W2:Y:S01]  /*34d0*/  LDCU UR8, c[0x0][0x390] ;  /* 0x00007200ff0877ac */ /* 0x000ea20008000800 */
[----:B------:R-:W3:Y:S01]  /*34e0*/  LDCU.64 UR10, c[0x0][0x388] ;  /* 0x00007100ff0a77ac */ /* 0x000ee20008000a00 */
[----:B------:R-:W-:Y:S01]  /*34f0*/  UMOV UR5, 0x0 ;  /* 0x0000000000057882 */ /* 0x000fe20000000000 */
[----:B------:R-:W4:Y:S01]  /*3500*/  LDCU.64 UR14, c[0x0][0x358] ;  /* 0x00006b00ff0e77ac */ /* 0x000f220008000a00 */
[----:B--2---:R-:W-:Y:S02]  /*3510*/  UISETP.GE.AND UP0, UPT, UR8, 0x21, UPT ;  /* 0x000000210800788c */ /* 0x004fe4000bf06270 */
[----:B0-----:R-:W-:-:S09]  /*3520*/  ULEA UR4, UR12, UR7, 0x18 ;  /* 0x000000070c047291 */ /* 0x001fd2000f8ec0ff */
[----:B-1----:R-:W0:Y:S04]  /*3530*/  LDS.U8 R0, [UR4+0x7] ;  /* 0x00000704ff007984 */ /* 0x002e280008000000 */
[----:B------:R-:W1:Y:S04]  /*3540*/  LDS.U8 R2, [UR4+0xd] ;  /* 0x00000d04ff027984 */ /* 0x000e680008000000 */
[----:B------:R-:W2:Y:S04]  /*3550*/  LDS.U8 R39, [UR4] ;  /* 0x00000004ff277984 */ /* 0x000ea80008000000 */
[----:B------:R-:W2:Y:S04]  /*3560*/  LDS.U8 R40, [UR4+0x1] ;  /* 0x00000104ff287984 */ /* 0x000ea80008000000 */
[----:B------:R-:W2:Y:S04]  /*3570*/  LDS.U8 R41, [UR4+0x2] ;  /* 0x00000204ff297984 */ /* 0x000ea80008000000 */
[----:B------:R-:W2:Y:S04]  /*3580*/  LDS.U8 R42, [UR4+0x3] ;  /* 0x00000304ff2a7984 */ /* 0x000ea80008000000 */
[----:B------:R-:W2:Y:S04]  /*3590*/  LDS.U8 R43, [UR4+0x4] ;  /* 0x00000404ff2b7984 */ /* 0x000ea80008000000 */
[----:B------:R-:W2:Y:S04]  /*35a0*/  LDS.U8 R44, [UR4+0x5] ;  /* 0x00000504ff2c7984 */ /* 0x000ea80008000000 */
[----:B------:R-:W2:Y:S04]  /*35b0*/  LDS.U8 R45, [UR4+0x6] ;  /* 0x00000604ff2d7984 */ /* 0x000ea80008000000 */
[----:B------:R-:W2:Y:S04]  /*35c0*/  LDS.U8 R46, [UR4+0x8] ;  /* 0x00000804ff2e7984 */ /* 0x000ea80008000000 */
[----:B------:R-:W2:Y:S01]  /*35d0*/  LDS.U8 R47, [UR4+0x9] ;  /* 0x00000904ff2f7984 */ /* 0x000ea20008000000 */
[----:B0-----:R-:W-:-:S03]  /*35e0*/  LOP3.LUT R0, R0, 0xff, RZ, 0xc0, !PT ;  /* 0x000000ff00007812 */ /* 0x001fc600078ec0ff */
[----:B------:R-:W0:Y:S01]  /*35f0*/  LDS.U8 R48, [UR4+0xa] ;  /* 0x00000a04ff307984 */ /* 0x000e220008000000 */
[----:B-1----:R-:W-:-:S03]  /*3600*/  LOP3.LUT R2, R2, 0xff, RZ, 0xc0, !PT ;  /* 0x000000ff02027812 */ /* 0x002fc600078ec0ff */
[----:B------:R-:W1:Y:S04]  /*3610*/  LDS.U8 R49, [UR4+0xb] ;  /* 0x00000b04ff317984 */ /* 0x000e680008000000 */
[----:B------:R-:W0:Y:S04]  /*3620*/  LDS.U8 R50, [UR4+0xc] ;  /* 0x00000c04ff327984 */ /* 0x000e280008000000 */
[----:B------:R-:W0:Y:S04]  /*3630*/  LDS.U8 R9, [UR4+0xe] ;  /* 0x00000e04ff097984 */ /* 0x000e280008000000 */
[----:B------:R-:W0:Y:S01]  /*3640*/  LDS.U8 R3, [UR4+0xf] ;  /* 0x00000f04ff037984 */ /* 0x000e220008000000 */
[----:B------:R-:W-:-:S02]  /*3650*/  UMOV UR4, 0x1f ;  /* 0x0000001f00047882 */ /* 0x000fc40000000000 */
[----:B---3--:R-:W-:Y:S01]  /*3660*/  UIMAD.WIDE.U32 UR4, UR10, 0x1, UR4 ;  /* 0x000000010a0478a5 */ /* 0x008fe2000f8e0004 */
[----:B----4-:R-:W-:Y:S11]  /*3670*/  BRA.U !UP0, `(.L_x_2) ;  /* 0x0000001508d47547 */ /* 0x010ff6000b800000 */
[----:B0-----:R-:W-:Y:S01]  /*3680*/  LOP3.LUT R8, R9, 0xff, RZ, 0xc0, !PT ;  /* 0x000000ff09087812 */ /* 0x001fe200078ec0ff */
[----:B------:R-:W-:Y:S01]  /*3690*/  UIADD3 UR6, UPT, UPT, UR7, 0x10, URZ ;  /* 0x0000001007067890 */ /* 0x000fe2000fffe0ff */
[----:B------:R-:W-:Y:S01]  /*36a0*/  LOP3.LUT R10, R3, 0xff, RZ, 0xc0, !PT ;  /* 0x000000ff030a7812 */ /* 0x000fe200078ec0ff */
[----:B------:R-:W-:Y:S01]  /*36b0*/  UIADD3 UR7, UPT, UPT, UR7, 0x110, URZ ;  /* 0x0000011007077890 */ /* 0x000fe2000fffe0ff */
[C---:B------:R-:W-:Y:S01]  /*36c0*/  IMAD.IADD R21, R1.reuse, 0x1, R0 ;  /* 0x0000000101157824 */ /* 0x040fe200078e0200 */
[----:B------:R-:W-:Y:S01]  /*36d0*/  UIADD3 UR11, UPT, UPT, UR5, UR11, URZ ;  /* 0x0000000b050b7290 */ /* 0x000fe2000fffe0ff */
[C---:B------:R-:W-:Y:S01]  /*36e0*/  IMAD.IADD R23, R1.reuse, 0x1, R2 ;  /* 0x0000000101177824 */ /* 0x040fe200078e0202 */
[----:B------:R-:W-:Y:S01]  /*36f0*/  UIADD3 UR8, UPT, UPT, UR8, -0x10, URZ ;  /* 0xfffffff008087890 */ /* 0x000fe2000fffe0ff */
[C---:B------:R-:W-:Y:S01]  /*3700*/  IMAD.IADD R25, R1.reuse, 0x1, R8 ;  /* 0x0000000101197824 */ /* 0x040fe200078e0208 */
[----:B------:R-:W-:Y:S01]  /*3710*/  ULEA UR9, UR12, UR6, 0x18 ;  /* 0x000000060c097291 */ /* 0x000fe2000f8ec0ff */
[----:B------:R-:W-:Y:S01]  /*3720*/  IMAD.IADD R27, R1, 0x1, R10 ;  /* 0x00000001011b7824 */ /* 0x000fe200078e020a */
[----:B------:R-:W-:-:S12]  /*3730*/  ULEA UR10, UR12, UR7, 0x18 ;  /* 0x000000070c0a7291 */ /* 0x000fd8000f8ec0ff */
.L_x_4:
[----:B0-----:R-:W0:Y:S08]  /*3740*/  LDC.64 R32, c[0x0][0x380] ;  /* 0x0000e000ff207b82 */ /* 0x001e300000000a00 */
[----:B------:R-:W3:Y:S01]  /*3750*/  LDC.64 R4, c[0x0][0x388] ;  /* 0x0000e200ff047b82 */ /* 0x000ee20000000a00 */
[----:B0-----:R-:W-:-:S05]  /*3760*/  IMAD.WIDE R32, R187, 0x10, R32 ;  /* 0x00000010bb207825 */ /* 0x001fca00078e0220 */
[----:B------:R-:W4:Y:S04]  /*3770*/  LDG.E.U8 R3, desc[UR14][R32.64] ;  /* 0x0000000e20037981 */ /* 0x000f28000c1e1100 */
[----:B---3--:R-:W4:Y:S04]  /*3780*/  LDG.E.U8 R22, desc[UR14][R4.64] ;  /* 0x0000000e04167981 */ /* 0x008f28000c1e1100 */
[----:B------:R-:W3:Y:S04]  /*3790*/  LDG.E.U8 R26, desc[UR14][R4.64+0x3] ;  /* 0x0000030e041a7981 */ /* 0x000ee8000c1e1100 */
[----:B------:R-:W5:Y:S04]  /*37a0*/  LDG.E.U8 R28, desc[UR14][R4.64+0x4] ;  /* 0x0000040e041c7981 */ /* 0x000f68000c1e1100 */
[----:B------:R-:W3:Y:S04]  /*37b0*/  LDG.E.U8 R9, desc[UR14][R32.64+0x3] ;  /* 0x0000030e20097981 */ /* 0x000ee8000c1e1100 */
[----:B------:R-:W5:Y:S04]  /*37c0*/  LDG.E.U8 R11, desc[UR14][R32.64+0x4] ;  /* 0x0000040e200b7981 */ /* 0x000f68000c1e1100 */
[----:B------:R-:W2:Y:S04]  /*37d0*/  LDG.E.U8 R29, desc[UR14][R4.64+0x1] ;  /* 0x0000010e041d7981 */ /* 0x000ea8000c1e1100 */
        /* <DEDUP_REMOVED lines=11> */
[----:B------:R0:W2:Y:S04]  /*3890*/  LDG.E.U8 R55, desc[UR14][R4.64+0xf] ;  /* 0x00000f0e04377981 */ /* 0x0000a8000c1e1100 */
[----:B------:R-:W2:Y:S04]  /*38a0*/  LDG.E.U8 R14, desc[UR14][R32.64+0x7] ;  /* 0x0000070e200e7981 */ /* 0x000ea8000c1e1100 */
[----:B------:R-:W2:Y:S04]  /*38b0*/  LDG.E.U8 R15, desc[UR14][R32.64+0x8] ;  /* 0x0000080e200f7981 */ /* 0x000ea8000c1e1100 */
[----:B------:R-:W0:Y:S04]  /*38c0*/  LDG.E.U8 R4, desc[UR14][R32.64+0xa] ;  /* 0x00000a0e20047981 */ /* 0x000e28000c1e1100 */
        /* <DEDUP_REMOVED lines=9> */
[----:B------:R-:W2:Y:S01]  /*3960*/  LDG.E.U8 R20, desc[UR14][R32.64+0xf] ;  /* 0x00000f0e20147981 */ /* 0x000ea2000c1e1100 */
[----:B------:R-:W-:Y:S01]  /*3970*/  UMOV UR6, UR4 ;  /* 0x0000000400067c82 */ /* 0x000fe20008000000 */
[----:B------:R-:W-:Y:S01]  /*3980*/  UMOV UR7, UR11 ;  /* 0x0000000b00077c82 */ /* 0x000fe20008000000 */
[----:B----4-:R-:W-:-:S02]  /*3990*/  LOP3.LUT R3, R3, R22, RZ, 0x3c, !PT ;  /* 0x0000001603037212 */ /* 0x010fc400078e3cff */
[----:B---3--:R-:W-:Y:S02]  /*39a0*/  LOP3.LUT R9, R9, R26, RZ, 0x3c, !PT ;  /* 0x0000001a09097212 */ /* 0x008fe400078e3cff */
[----:B-----5:R-:W-:Y:S01]  /*39b0*/  LOP3.LUT R28, R11, R28, RZ, 0x3c, !PT ;  /* 0x0000001c0b1c7212 */ /* 0x020fe200078e3cff */
[----:B------:R-:W-:Y:S01]  /*39c0*/  IMAD.MOV.U32 R11, RZ, RZ, RZ ;  /* 0x000000ffff0b7224 */ /* 0x000fe200078e00ff */
[----:B--2---:R-:W-:Y:S01]  /*39d0*/  LOP3.LUT R14, R14, R35, RZ, 0x3c, !PT ;  /* 0x000000230e0e7212 */ /* 0x004fe200078e3cff */
[----:B------:R-:W-:Y:S01]  /*39e0*/  IMAD.U32 R35, RZ, RZ, UR7 ;  /* 0x00000007ff237e24 */ /* 0x000fe2000f8e00ff */
[----:B------:R-:W-:Y:S01]  /*39f0*/  LOP3.LUT R15, R15, R34, RZ, 0x3c, !PT ;  /* 0x000000220f0f7212 */ /* 0x000fe200078e3cff */
[----:B------:R-:W-:Y:S01]  /*3a00*/  IMAD.U32 R34, RZ, RZ, UR6 ;  /* 0x00000006ff227e24 */ /* 0x000fe2000f8e00ff */
[----:B0-----:R-:W-:Y:S02]  /*3a10*/  LOP3.LUT R4, R4, R51, RZ, 0x3c, !PT ;  /* 0x0000003304047212 */ /* 0x001fe400078e3cff */
[----:B------:R-:W-:-:S02]  /*3a20*/  PRMT R51, R3, 0x7610, R51 ;  /* 0x0000761003337816 */ /* 0x000fc40000000033 */
[----:B------:R-:W-:Y:S02]  /*3a30*/  LOP3.LUT R18, R18, R53, RZ, 0x3c, !PT ;  /* 0x0000003512127212 */ /* 0x000fe400078e3cff */
[----:B------:R-:W-:Y:S02]  /*3a40*/  PRMT R53, R28, 0x7610, R53 ;  /* 0x000076101c357816 */ /* 0x000fe40000000035 */
[----:B------:R-:W-:Y:S02]  /*3a50*/  LOP3.LUT R19, R19, R52, RZ, 0x3c, !PT ;  /* 0x0000003413137212 */ /* 0x000fe400078e3cff */
[----:B------:R-:W-:Y:S02]  /*3a60*/  PRMT R52, R9, 0x7610, R52 ;  /* 0x0000761009347816 */ /* 0x000fe40000000034 */
[----:B------:R-:W-:Y:S02]  /*3a70*/  LOP3.LUT R6, R6, R29, RZ, 0x3c, !PT ;  /* 0x0000001d06067212 */ /* 0x000fe400078e3cff */
[----:B------:R-:W-:-:S02]  /*3a80*/  LOP3.LUT R7, R7, R24, RZ, 0x3c, !PT ;  /* 0x0000001807077212 */ /* 0x000fc400078e3cff */
[----:B------:R-:W-:Y:S02]  /*3a90*/  LOP3.LUT R12, R12, R31, RZ, 0x3c, !PT ;  /* 0x0000001f0c0c7212 */ /* 0x000fe400078e3cff */
[----:B------:R-:W-:Y:S02]  /*3aa0*/  LOP3.LUT R13, R13, R30, RZ, 0x3c, !PT ;  /* 0x0000001e0d0d7212 */ /* 0x000fe400078e3cff */
[----:B------:R-:W-:Y:S02]  /*3ab0*/  LOP3.LUT R16, R16, R37, RZ, 0x3c, !PT ;  /* 0x0000002510107212 */ /* 0x000fe400078e3cff */
[----:B------:R-:W-:Y:S02]  /*3ac0*/  LOP3.LUT R5, R5, R36, RZ, 0x3c, !PT ;  /* 0x0000002405057212 */ /* 0x000fe400078e3cff */
[----:B------:R-:W-:Y:S02]  /*3ad0*/  LOP3.LUT R17, R17, R38, RZ, 0x3c, !PT ;  /* 0x0000002611117212 */ /* 0x000fe400078e3cff */
[----:B------:R-:W-:-:S07]  /*3ae0*/  LOP3.LUT R20, R20, R55, RZ, 0x3c, !PT ;  /* 0x0000003714147212 */ /* 0x000fce00078e3cff */
.L_x_3:
[----:B------:R-:W-:Y:S01]  /*3af0*/  LOP3.LUT R51, R51, 0xff, RZ, 0xc0, !PT ;  /* 0x000000ff33337812 */ /* 0x000fe200078ec0ff */
[----:B------:R-:W2:Y:S01]  /*3b00*/  LDG.E.U8 R79, desc[UR14][R34.64+-0xe] ;  /* 0xfffff20e224f7981 */ /* 0x000ea2000c1e1100 */
[----:B------:R-:W-:Y:S02]  /*3b10*/  LOP3.LUT R6, R6, 0xff, RZ, 0xc0, !PT ;  /* 0x000000ff06067812 */ /* 0x000fe400078ec0ff */
[----:B------:R-:W-:Y:S01]  /*3b20*/  LOP3.LUT R7, R7, 0xff, RZ, 0xc0, !PT ;  /* 0x000000ff07077812 */ /* 0x000fe200078ec0ff */
[----:B------:R-:W3:Y:S01]  /*3b30*/  LDG.E.U8 R78, desc[UR14][R34.64+-0xf] ;  /* 0xfffff10e224e7981 */ /* 0x000ee2000c1e1100 */
[----:B------:R-:W-:Y:S02]  /*3b40*/  LOP3.LUT R52, R52, 0xff, RZ, 0xc0, !PT ;  /* 0x000000ff34347812 */ /* 0x000fe400078ec0ff */
[----:B------:R-:W-:Y:S01]  /*3b50*/  LOP3.LUT R53, R53, 0xff, RZ, 0xc0, !PT ;  /* 0x000000ff35357812 */ /* 0x000fe200078ec0ff */
[----:B------:R-:W-:Y:S01]  /*3b60*/  LDS.U8 R6, [R6+UR9] ;  /* 0x0000000906067984 */ /* 0x000fe20008000000 */
[----:B------:R-:W-:-:S02]  /*3b70*/  LOP3.LUT R12, R12, 0xff, RZ, 0xc0, !PT ;  /* 0x000000ff0c0c7812 */ /* 0x000fc400078ec0ff */
[----:B------:R-:W-:Y:S01]  /*3b80*/  LOP3.LUT R13, R13, 0xff, RZ, 0xc0, !PT ;  /* 0x000000ff0d0d7812 */ /* 0x000fe200078ec0ff */
[----:B------:R-:W0:Y:S01]  /*3b90*/  LDS.U8 R51, [R51+UR9] ;  /* 0x0000000933337984 */ /* 0x000e220008000000 */
[----:B------:R-:W-:Y:S02]  /*3ba0*/  LOP3.LUT R14, R14, 0xff, RZ, 0xc0, !PT ;  /* 0x000000ff0e0e7812 */ /* 0x000fe400078ec0ff */
[----:B------:R-:W-:Y:S01]  /*3bb0*/  LOP3.LUT R15, R15, 0xff, RZ, 0xc0, !PT ;  /* 0x000000ff0f0f7812 */ /* 0x000fe200078ec0ff */
[----:B------:R-:W-:Y:S01]  /*3bc0*/  LDS.U8 R52, [R52+UR9] ;  /* 0x0000000934347984 */ /* 0x000fe20008000000 */
[----:B------:R-:W-:Y:S02]  /*3bd0*/  LOP3.LUT R16, R16, 0xff, RZ, 0xc0, !PT ;  /* 0x000000ff10107812 */ /* 0x000fe400078ec0ff */
[----:B------:R-:W-:Y:S01]  /*3be0*/  LOP3.LUT R4, R4, 0xff, RZ, 0xc0, !PT ;  /* 0x000000ff04047812 */ /* 0x000fe200078ec0ff */
[----:B------:R-:W4:Y:S01]  /*3bf0*/  LDS.U8 R7, [R7+UR9] ;  /* 0x0000000907077984 */ /* 0x000f220008000000 */
[----:B------:R-:W-:-:S02]  /*3c00*/  LOP3.LUT R5, R5, 0xff, RZ, 0xc0, !PT ;  /* 0x000000ff05057812 */ /* 0x000fc400078ec0ff */
[----:B------:R-:W-:Y:S01]  /*3c10*/  LOP3.LUT R17, R17, 0xff, RZ, 0xc0, !PT ;  /* 0x000000ff11117812 */ /* 0x000fe200078ec0ff */
[----:B------:R-:W-:Y:S01]  /*3c20*/  LDS.U8 R12, [R12+UR9] ;  /* 0x000000090c0c7984 */ /* 0x000fe20008000000 */
[----:B------:R-:W-:Y:S02]  /*3c30*/  LOP3.LUT R18, R18, 0xff, RZ, 0xc0, !PT ;  /* 0x000000ff12127812 */ /* 0x000fe400078ec0ff */
[----:B------:R-:W-:Y:S01]  /*3c40*/  LOP3.LUT R19, R19, 0xff, RZ, 0xc0, !PT ;  /* 0x000000ff13137812 */ /* 0x000fe200078ec0ff */
[----:B------:R-:W5:Y:S01]  /*3c50*/  LDS.U8 R53, [R53+UR9] ;  /* 0x0000000935357984 */ /* 0x000f620008000000 */
[----:B------:R-:W-:Y:S02]  /*3c60*/  LOP3.LUT R20, R20, 0xff, RZ, 0xc0, !PT ;  /* 0x000000ff14147812 */ /* 0x000fe400078ec0ff */
[----:B------:R-:W-:Y:S01]  /*3c70*/  LOP3.LUT R26, R41, 0xff, RZ, 0xc0, !PT ;  /* 0x000000ff291a7812 */ /* 0x000fe200078ec0ff */
[----:B------:R-:W-:Y:S01]  /*3c80*/  LDS.U8 R14, [R14+UR9] ;  /* 0x000000090e0e7984 */ /* 0x000fe20008000000 */
[----:B------:R-:W-:-:S02]  /*3c90*/  LOP3.LUT R28, R40, 0xff, RZ, 0xc0, !PT ;  /* 0x000000ff281c7812 */ /* 0x000fc400078ec0ff */
[----:B------:R-:W-:Y:S01]  /*3ca0*/  LOP3.LUT R24, R42, 0xff, RZ, 0xc0, !PT ;  /* 0x000000ff2a187812 */ /* 0x000fe200078ec0ff */
[----:B------:R-:W1:Y:S01]  /*3cb0*/  LDS.U8 R13, [R13+UR9] ;  /* 0x000000090d0d7984 */ /* 0x000e620008000000 */
[----:B------:R-:W-:Y:S01]  /*3cc0*/  IMAD.IADD R9, R1, 0x1, R26 ;  /* 0x0000000101097824 */ /* 0x000fe200078e021a */
[----:B------:R-:W-:Y:S01]  /*3cd0*/  LOP3.LUT R30, R39, 0xff, RZ, 0xc0, !PT ;  /* 0x000000ff271e7812 */ /* 0x000fe200078ec0ff */
[C---:B------:R-:W-:Y:S01]  /*3ce0*/  IMAD.IADD R3, R1.reuse, 0x1, R28 ;  /* 0x0000000101037824 */ /* 0x040fe200078e021c */
[----:B------:R-:W-:Y:S01]  /*3cf0*/  LDS.U8 R16, [R16+UR9] ;  /* 0x0000000910107984 */ /* 0x000fe20008000000 */
[C---:B------:R-:W-:Y:S01]  /*3d00*/  IMAD.IADD R24, R1.reuse, 0x1, R24 ;  /* 0x0000000101187824 */ /* 0x040fe200078e0218 */
[----:B------:R-:W-:Y:S02]  /*3d10*/  IADD3 R30, PT, PT, R1, R30, RZ ;  /* 0x0000001e011e7210 */ /* 0x000fe40007ffe0ff */
[----:B------:R-:W1:Y:S04]  /*3d20*/  LDS.U8 R15, [R15+UR9] ;  /* 0x000000090f0f7984 */ /* 0x000e680008000000 */
[----:B------:R-:W-:Y:S04]  /*3d30*/  LDS.U8 R5, [R5+UR9] ;  /* 0x0000000905057984 */ /* 0x000fe80008000000 */
[----:B------:R-:W1:Y:S01]  /*3d40*/  LDS.U8 R4, [R4+UR9] ;  /* 0x0000000904047984 */ /* 0x000e620008000000 */
[----:B0-----:R-:W-:-:S03]  /*3d50*/  PRMT R51, R51, 0x3340, R6 ;  /* 0x0000334033337816 */ /* 0x001fc60000000006 */
[----:B------:R-:W-:Y:S04]  /*3d60*/  LDS.U8 R18, [R18+UR9] ;  /* 0x0000000912127984 */ /* 0x000fe80008000000 */
[----:B------:R-:W0:Y:S01]  /*3d70*/  LDS.U8 R17, [R17+UR9] ;  /* 0x0000000911117984 */ /* 0x000e220008000000 */
[----:B----4-:R-:W-:-:S03]  /*3d80*/  PRMT R52, R7, 0x3340, R52 ;  /* 0x0000334007347816 */ /* 0x010fc60000000034 */
[----:B------:R-:W-:Y:S04]  /*3d90*/  LDS.U8 R20, [R20+UR9] ;  /* 0x0000000914147984 */ /* 0x000fe80008000000 */
[----:B------:R-:W4:Y:S01]  /*3da0*/  LDS.U8 R19, [R19+UR9] ;  /* 0x0000000913137984 */ /* 0x000f220008000000 */
[----:B-----5:R-:W-:-:S03]  /*3db0*/  PRMT R22, R53, 0x3340, R12 ;  /* 0x0000334035167816 */ /* 0x020fc6000000000c */
[----:B------:R-:W5:Y:S01]  /*3dc0*/  LDG.E.U8 R82, desc[UR14][R34.64+-0xb] ;  /* 0xfffff50e22527981 */ /* 0x000f62000c1e1100 */
[----:B-1----:R-:W-:-:S03]  /*3dd0*/  PRMT R13, R13, 0x3340, R14 ;  /* 0x000033400d0d7816 */ /* 0x002fc6000000000e */
[----:B------:R-:W5:Y:S01]  /*3de0*/  LDG.E.U8 R80, desc[UR14][R34.64+-0xd] ;  /* 0xfffff30e22507981 */ /* 0x000f62000c1e1100 */
[----:B------:R-:W-:-:S03]  /*3df0*/  LOP3.LUT R14, R47, 0xff, RZ, 0xc0, !PT ;  /* 0x000000ff2f0e7812 */ /* 0x000fc600078ec0ff */
[----:B------:R-:W5:Y:S01]  /*3e00*/  LDG.E.U8 R83, desc[UR14][R34.64+-0xa] ;  /* 0xfffff60e22537981 */ /* 0x000f62000c1e1100 */
[----:B------:R-:W-:-:S03]  /*3e10*/  PRMT R15, R15, 0x3340, R16 ;  /* 0x000033400f0f7816 */ /* 0x000fc60000000010 */
[----:B------:R-:W5:Y:S01]  /*3e20*/  LDG.E.U8 R84, desc[UR14][R34.64+-0x9] ;  /* 0xfffff70e22547981 */ /* 0x000f62000c1e1100 */
[----:B------:R-:W-:-:S03]  /*3e30*/  LOP3.LUT R16, R46, 0xff, RZ, 0xc0, !PT ;  /* 0x000000ff2e107812 */ /* 0x000fc600078ec0ff */
[----:B------:R-:W5:Y:S01]  /*3e40*/  LDG.E.U8 R87, desc[UR14][R34.64+-0x6] ;  /* 0xfffffa0e22577981 */ /* 0x000f62000c1e1100 */
[----:B------:R-:W-:-:S03]  /*3e50*/  PRMT R6, R4, 0x3340, R5 ;  /* 0x0000334004067816 */ /* 0x000fc60000000005 */
[----:B------:R-:W5:Y:S01]  /*3e60*/  LDG.E.U8 R88, desc[UR14][R34.64+-0x5] ;  /* 0xfffffb0e22587981 */ /* 0x000f62000c1e1100 */
[----:B------:R-:W-:Y:S02]  /*3e70*/  PRMT R4, R51, 0x5410, R52 ;  /* 0x0000541033047816 */ /* 0x000fe40000000034 */
[----:B------:R-:W-:Y:S01]  /*3e80*/  PRMT R5, R22, 0x5410, R13 ;  /* 0x0000541016057816 */ /* 0x000fe2000000000d */
[----:B------:R-:W5:Y:S01]  /*3e90*/  LDG.E.U8 R86, desc[UR14][R34.64+-0x7] ;  /* 0xfffff90e22567981 */ /* 0x000f62000c1e1100 */
[----:B------:R-:W-:Y:S02]  /*3ea0*/  PRMT R6, R15, 0x5410, R6 ;  /* 0x000054100f067816 */ /* 0x000fe40000000006 */
[----:B0-----:R-:W-:Y:S01]  /*3eb0*/  PRMT R12, R17, 0x3340, R18 ;  /* 0x00003340110c7816 */ /* 0x001fe20000000012 */
[----:B------:R-:W5:Y:S01]  /*3ec0*/  LDG.E.U8 R81, desc[UR14][R34.64+-0xc] ;  /* 0xfffff40e22517981 */ /* 0x000f62000c1e1100 */
[----:B------:R-:W-:Y:S02]  /*3ed0*/  LOP3.LUT R22, R43, 0xff, RZ, 0xc0, !PT ;  /* 0x000000ff2b167812 */ /* 0x000fe400078ec0ff */
[----:B------:R-:W-:Y:S01]  /*3ee0*/  LOP3.LUT R18, R45, 0xff, RZ, 0xc0, !PT ;  /* 0x000000ff2d127812 */ /* 0x000fe200078ec0ff */
[----:B------:R-:W5:Y:S01]  /*3ef0*/  LDG.E.U8 R85, desc[UR14][R34.64+-0x8] ;  /* 0xfffff80e22557981 */ /* 0x000f62000c1e1100 */
[----:B----4-:R-:W-:Y:S01]  /*3f00*/  PRMT R7, R19, 0x3340, R20 ;  /* 0x0000334013077816 */ /* 0x010fe20000000014 */
[C---:B------:R-:W-:Y:S01]  /*3f10*/  IMAD.IADD R31, R1.reuse, 0x1, R14 ;  /* 0x00000001011f7824 */ /* 0x040fe200078e020e */
[----:B------:R-:W-:Y:S01]  /*3f20*/  LOP3.LUT R20, R44, 0xff, RZ, 0xc0, !PT ;  /* 0x000000ff2c147812 */ /* 0x000fe200078ec0ff */
[C---:B------:R-:W-:Y:S01]  /*3f30*/  IMAD.IADD R22, R1.reuse, 0x1, R22 ;  /* 0x0000000101167824 */ /* 0x040fe200078e0216 */
[----:B------:R-:W-:Y:S01]  /*3f40*/  PRMT R7, R12, 0x5410, R7 ;  /* 0x000054100c077816 */ /* 0x000fe20000000007 */
[C---:B------:R-:W-:Y:S01]  /*3f50*/  IMAD.IADD R28, R1.reuse, 0x1, R18 ;  /* 0x00000001011c7824 */ /* 0x040fe200078e0212 */
[----:B------:R-:W-:Y:S01]  /*3f60*/  LOP3.LUT R12, R48, 0xff, RZ, 0xc0, !PT ;  /* 0x000000ff300c7812 */ /* 0x000fe200078ec0ff */
[C---:B------:R-:W-:Y:S01]  /*3f70*/  IMAD.IADD R29, R1.reuse, 0x1, R16 ;  /* 0x00000001011d7824 */ /* 0x040fe200078e0210 */
[----:B------:R-:W4:Y:S04]  /*3f80*/  LDG.E.U8 R14, desc[UR14][R34.64+-0x2] ;  /* 0xfffffe0e220e7981 */ /* 0x000f28000c1e1100 */
[----:B------:R0:W-:Y:S01]  /*3f90*/  STL.128 [R1], R4 ;  /* 0x0000000401007387 */ /* 0x0001e20000100c00 */
[----:B------:R-:W-:-:S03]  /*3fa0*/  IMAD.IADD R26, R1, 0x1, R20 ;  /* 0x00000001011a7824 */ /* 0x000fc600078e0214 */
[----:B------:R-:W2:Y:S01]  /*3fb0*/  LDL.U8 R20, [R22] ;  /* 0x0000000016147983 */ /* 0x000ea20000100000 */
[----:B------:R-:W-:-:S03]  /*3fc0*/  IMAD.IADD R36, R1, 0x1, R12 ;  /* 0x0000000101247824 */ /* 0x000fc600078e020c */
[----:B------:R-:W2:Y:S04]  /*3fd0*/  LDL.U8 R53, [R26] ;  /* 0x000000001a357983 */ /* 0x000ea80000100000 */
[----:B------:R-:W3:Y:S01]  /*3fe0*/  LDL.U8 R19, [R3] ;  /* 0x0000000003137983 */ /* 0x000ee20000100000 */
[----:B0-----:R-:W-:-:S03]  /*3ff0*/  LOP3.LUT R4, R49, 0xff, RZ, 0xc0, !PT ;  /* 0x000000ff31047812 */ /* 0x001fc600078ec0ff */
[----:B------:R-:W3:Y:S02]  /*4000*/  LDL.U8 R52, [R9] ;  /* 0x0000000009347983 */ /* 0x000ee40000100000 */
[C---:B------:R-:W-:Y:S01]  /*4010*/  IMAD.IADD R37, R1.reuse, 0x1, R4 ;  /* 0x0000000101257824 */ /* 0x040fe200078e0204 */
[----:B------:R-:W-:Y:S01]  /*4020*/  LOP3.LUT R4, R50, 0xff, RZ, 0xc0, !PT ;  /* 0x000000ff32047812 */ /* 0x000fe200078ec0ff */
[----:B------:R-:W5:Y:S04]  /*4030*/  LDL.U8 R51, [R24] ;  /* 0x0000000018337983 */ /* 0x000f680000100000 */
[----:B------:R-:W-:Y:S01]  /*4040*/  IMAD.IADD R38, R1, 0x1, R4 ;  /* 0x0000000101267824 */ /* 0x000fe200078e0204 */
[----:B------:R-:W4:Y:S04]  /*4050*/  LDL.U8 R18, [R30] ;  /* 0x000000001e127983 */ /* 0x000f280000100000 */
        /* <DEDUP_REMOVED lines=10> */
[----:B------:R-:W4:Y:S04]  /*4100*/  LDG.E.U8 R7, desc[UR14][R34.64+-0x3] ;  /* 0xfffffd0e22077981 */ /* 0x000f28000c1e1100 */
[----:B------:R-:W4:Y:S04]  /*4110*/  LDG.E.U8 R12, desc[UR14][R34.64+-0x1] ;  /* 0xffffff0e220c7981 */ /* 0x000f28000c1e1100 */
[----:B------:R-:W4:Y:S04]  /*4120*/  LDG.E.U8 R16, desc[UR14][R34.64+-0x4] ;  /* 0xfffffc0e22107981 */ /* 0x000f28000c1e1100 */
[----:B------:R0:W4:Y:S01]  /*4130*/  LDG.E.U8 R13, desc[UR14][R34.64] ;  /* 0x0000000e220d7981 */ /* 0x000122000c1e1100 */
[----:B------:R-:W-:-:S05]  /*4140*/  VIADD R89, R11, 0x20 ;  /* 0x000000200b597836 */ /* 0x000fca0000000000 */
[----:B------:R-:W-:Y:S02]  /*4150*/  ISETP.GE.AND P0, PT, R89, UR8, PT ;  /* 0x0000000859007c0c */ /* 0x000fe4000bf06270 */
[----:B0-----:R-:W-:Y:S02]  /*4160*/  IADD3 R34, P1, PT, R34, 0x10, RZ ;  /* 0x0000001022227810 */ /* 0x001fe40007f3e0ff */
[----:B------:R-:W-:-:S03]  /*4170*/  IADD3 R11, PT, PT, R11, 0x10, RZ ;  /* 0x000000100b0b7810 */ /* 0x000fc60007ffe0ff */
[----:B------:R-:W-:Y:S01]  /*4180*/  IMAD.X R35, RZ, RZ, R35, P1 ;  /* 0x000000ffff237224 */ /* 0x000fe200008e0623 */
[----:B--2---:R-:W-:-:S05]  /*4190*/  LOP3.LUT R64, R53, 0xff, R20, 0x48, !PT ;  /* 0x000000ff35407812 */ /* 0x004fca00078e4814 */
[----:B------:R0:W-:Y:S01]  /*41a0*/  LDS.U8 R65, [R64+UR10] ;  /* 0x0000000a40417984 */ /* 0x0001e20008000000 */
[----:B---3--:R-:W-:Y:S02]  /*41b0*/  LOP3.LUT R60, R52, 0xff, R19, 0x48, !PT ;  /* 0x000000ff343c7812 */ /* 0x008fe400078e4813 */
[----:B-----5:R-:W-:-:S04]  /*41c0*/  LOP3.LUT R61, R51, 0xff, R52, 0x48, !PT ;  /* 0x000000ff333d7812 */ /* 0x020fc800078e4834 */
[----:B------:R-:W1:Y:S01]  /*41d0*/  LDS.U8 R60, [R60+UR10] ;  /* 0x0000000a3c3c7984 */ /* 0x000e620008000000 */
[----:B----4-:R-:W-:-:S03]  /*41e0*/  LOP3.LUT R59, R19, 0xff, R18, 0x48, !PT ;  /* 0x000000ff133b7812 */ /* 0x010fc600078e4812 */
[----:B------:R-:W-:Y:S01]  /*41f0*/  LDS.U8 R61, [R61+UR10] ;  /* 0x0000000a3d3d7984 */ /* 0x000fe20008000000 */
[----:B------:R-:W-:-:S03]  /*4200*/  LOP3.LUT R62, R51, 0xff, R18, 0x48, !PT ;  /* 0x000000ff333e7812 */ /* 0x000fc600078e4812 */
[----:B------:R-:W2:Y:S01]  /*4210*/  LDS.U8 R59, [R59+UR10] ;  /* 0x0000000a3b3b7984 */ /* 0x000ea20008000000 */
[----:B------:R-:W-:-:S03]  /*4220*/  LOP3.LUT R76, R5, 0xff, R17, 0x48, !PT ;  /* 0x000000ff054c7812 */ /* 0x000fc600078e4811 */
[----:B------:R3:W-:Y:S01]  /*4230*/  LDS.U8 R63, [R62+UR10] ;  /* 0x0000000a3e3f7984 */ /* 0x0007e20008000000 */
[----:B0-----:R-:W-:-:S03]  /*4240*/  LOP3.LUT R64, R17, 0xff, R6, 0x48, !PT ;  /* 0x000000ff11407812 */ /* 0x001fc600078e4806 */
[----:B------:R-:W0:Y:S01]  /*4250*/  LDS.U8 R76, [R76+UR10] ;  /* 0x0000000a4c4c7984 */ /* 0x000e220008000000 */
[----:B------:R-:W-:-:S03]  /*4260*/  LOP3.LUT R66, R54, 0xff, R53, 0x48, !PT ;  /* 0x000000ff36427812 */ /* 0x000fc600078e4835 */
[----:B------:R-:W4:Y:S01]  /*4270*/  LDS.U8 R64, [R64+UR10] ;  /* 0x0000000a40407984 */ /* 0x000f220008000000 */
[C---:B------:R-:W-:Y:S02]  /*4280*/  LOP3.LUT R67, R55.reuse, 0xff, R54, 0x48, !PT ;  /* 0x000000ff37437812 */ /* 0x040fe400078e4836 */
[----:B------:R-:W-:Y:S01]  /*4290*/  LOP3.LUT R68, R55, 0xff, R20, 0x48, !PT ;  /* 0x000000ff37447812 */ /* 0x000fe200078e4814 */
[----:B------:R-:W5:Y:S04]  /*42a0*/  LDS.U8 R66, [R66+UR10] ;  /* 0x0000000a42427984 */ /* 0x000f680008000000 */
[----:B------:R-:W5:Y:S01]  /*42b0*/  LDS.U8 R67, [R67+UR10] ;  /* 0x0000000a43437984 */ /* 0x000f620008000000 */
[----:B------:R-:W-:-:S03]  /*42c0*/  LOP3.LUT R72, R58, 0xff, R57, 0x48, !PT ;  /* 0x000000ff3a487812 */ /* 0x000fc600078e4839 */
[----:B------:R-:W-:Y:S01]  /*42d0*/  LDS.U8 R69, [R68+UR10] ;  /* 0x0000000a44457984 */ /* 0x000fe20008000000 */
[----:B------:R-:W-:-:S03]  /*42e0*/  LOP3.LUT R73, R15, 0xff, R58, 0x48, !PT ;  /* 0x000000ff0f497812 */ /* 0x000fc600078e483a */
[----:B------:R-:W5:Y:S01]  /*42f0*/  LDS.U8 R72, [R72+UR10] ;  /* 0x0000000a48487984 */ /* 0x000f620008000000 */
[C---:B------:R-:W-:Y:S02]  /*4300*/  LOP3.LUT R77, R4.reuse, 0xff, R5, 0x48, !PT ;  /* 0x000000ff044d7812 */ /* 0x040fe400078e4805 */
[----:B---3--:R-:W-:Y:S01]  /*4310*/  LOP3.LUT R62, R4, 0xff, R6, 0x48, !PT ;  /* 0x000000ff043e7812 */ /* 0x008fe200078e4806 */
[----:B------:R-:W3:Y:S01]  /*4320*/  LDS.U8 R73, [R73+UR10] ;  /* 0x0000000a49497984 */ /* 0x000ee20008000000 */
[--C-:B------:R-:W-:Y:S02]  /*4330*/  LOP3.LUT R70, R57, 0xff, R56.reuse, 0x48, !PT ;  /* 0x000000ff39467812 */ /* 0x100fe400078e4838 */
[----:B------:R-:W-:Y:S01]  /*4340*/  LOP3.LUT R74, R15, 0xff, R56, 0x48, !PT ;  /* 0x000000ff0f4a7812 */ /* 0x000fe200078e4838 */
[----:B------:R-:W3:Y:S04]  /*4350*/  LDS.U8 R77, [R77+UR10] ;  /* 0x0000000a4d4d7984 */ /* 0x000ee80008000000 */
[----:B------:R-:W3:Y:S04]  /*4360*/  LDS.U8 R71, [R70+UR10] ;  /* 0x0000000a46477984 */ /* 0x000ee80008000000 */
[----:B------:R-:W3:Y:S04]  /*4370*/  LDS.U8 R75, [R74+UR10] ;  /* 0x0000000a4a4b7984 */ /* 0x000ee80008000000 */
[----:B------:R-:W3:Y:S01]  /*4380*/  LDS.U8 R62, [R62+UR10] ;  /* 0x0000000a3e3e7984 */ /* 0x000ee20008000000 */
[----:B-1----:R-:W-:-:S02]  /*4390*/  LOP3.LUT R79, R19, R60, R79, 0x96, !PT ;  /* 0x0000003c134f7212 */ /* 0x002fc400078e964f */
[----:B------:R-:W-:Y:S02]  /*43a0*/  LOP3.LUT R60, R52, R19, R18, 0x96, !PT ;  /* 0x00000013343c7212 */ /* 0x000fe400078e9612 */
[----:B--2---:R-:W-:Y:S02]  /*43b0*/  LOP3.LUT R59, R18, R59, R78, 0x96, !PT ;  /* 0x0000003b123b7212 */ /* 0x004fe400078e964e */
[----:B------:R-:W-:Y:S02]  /*43c0*/  LOP3.LUT R18, R54, R53, R20, 0x96, !PT ;  /* 0x0000003536127212 */ /* 0x000fe400078e9614 */
[----:B------:R-:W-:Y:S02]  /*43d0*/  LOP3.LUT R65, R20, R65, R82, 0x96, !PT ;  /* 0x0000004114417212 */ /* 0x000fe400078e9652 */
[----:B0-----:R-:W-:Y:S02]  /*43e0*/  LOP3.LUT R14, R17, R76, R14, 0x96, !PT ;  /* 0x0000004c110e7212 */ /* 0x001fe400078e960e */
[----:B------:R-:W-:-:S02]  /*43f0*/  LOP3.LUT R20, R58, R57, R56, 0x96, !PT ;  /* 0x000000393a147212 */ /* 0x000fc400078e9638 */
[----:B------:R-:W-:Y:S02]  /*4400*/  LOP3.LUT R17, R5, R17, R6, 0x96, !PT ;  /* 0x0000001105117212 */ /* 0x000fe400078e9606 */
[----:B----4-:R-:W-:Y:S02]  /*4410*/  LOP3.LUT R7, R6, R64, R7, 0x96, !PT ;  /* 0x0000004006077212 */ /* 0x010fe400078e9607 */
[----:B------:R-:W-:Y:S02]  /*4420*/  LOP3.LUT R61, R52, R61, R80, 0x96, !PT ;  /* 0x0000003d343d7212 */ /* 0x000fe400078e9650 */
[----:B-----5:R-:W-:Y:S02]  /*4430*/  LOP3.LUT R66, R53, R66, R83, 0x96, !PT ;  /* 0x0000004235427212 */ /* 0x020fe400078e9653 */
[----:B------:R-:W-:Y:S02]  /*4440*/  LOP3.LUT R67, R54, R67, R84, 0x96, !PT ;  /* 0x0000004336437212 */ /* 0x000fe400078e9654 */
[----:B------:R-:W-:-:S02]  /*4450*/  LOP3.LUT R72, R57, R72, R87, 0x96, !PT ;  /* 0x0000004839487212 */ /* 0x000fc400078e9657 */
[----:B---3--:R-:W-:Y:S02]  /*4460*/  LOP3.LUT R73, R58, R73, R88, 0x96, !PT ;  /* 0x000000493a497212 */ /* 0x008fe400078e9658 */
[----:B------:R-:W-:Y:S02]  /*4470*/  LOP3.LUT R12, R5, R77, R12, 0x96, !PT ;  /* 0x0000004d050c7212 */ /* 0x000fe400078e960c */
[----:B------:R-:W-:Y:S02]  /*4480*/  LOP3.LUT R19, R7, R17, R4, 0x96, !PT ;  /* 0x0000001107137212 */ /* 0x000fe400078e9604 */
[----:B------:R-:W-:Y:S02]  /*4490*/  LOP3.LUT R71, R56, R71, R86, 0x96, !PT ;  /* 0x0000004738477212 */ /* 0x000fe400078e9656 */
[----:B------:R-:W-:Y:S02]  /*44a0*/  LOP3.LUT R79, R79, R60, R51, 0x96, !PT ;  /* 0x0000003c4f4f7212 */ /* 0x000fe400078e9633 */
[----:B------:R-:W-:-:S02]  /*44b0*/  LOP3.LUT R16, R20, R75, R16, 0x96, !PT ;  /* 0x0000004b14107212 */ /* 0x000fc400078e9610 */
[----:B------:R-:W-:Y:S02]  /*44c0*/  LOP3.LUT R61, R61, R60, R51, 0x96, !PT ;  /* 0x0000003c3d3d7212 */ /* 0x000fe400078e9633 */
[----:B------:R-:W-:Y:S02]  /*44d0*/  LOP3.LUT R13, R17, R62, R13, 0x96, !PT ;  /* 0x0000003e110d7212 */ /* 0x000fe400078e960d */
[----:B------:R-:W-:Y:S02]  /*44e0*/  LOP3.LUT R63, R60, R63, R81, 0x96, !PT ;  /* 0x0000003f3c3f7212 */ /* 0x000fe400078e9651 */
[-CC-:B------:R-:W-:Y:S02]  /*44f0*/  LOP3.LUT R66, R66, R18.reuse, R55.reuse, 0x96, !PT ;  /* 0x0000001242427212 */ /* 0x180fe400078e9637 */
[-CC-:B------:R-:W-:Y:S02]  /*4500*/  LOP3.LUT R65, R65, R18.reuse, R55.reuse, 0x96, !PT ;  /* 0x0000001241417212 */ /* 0x180fe400078e9637 */
[----:B------:R-:W-:-:S02]  /*4510*/  LOP3.LUT R67, R67, R18, R55, 0x96, !PT ;  /* 0x0000001243437212 */ /* 0x000fc400078e9637 */
[----:B------:R-:W-:Y:S02]  /*4520*/  LOP3.LUT R69, R18, R69, R85, 0x96, !PT ;  /* 0x0000004512457212 */ /* 0x000fe400078e9655 */
[-CC-:B------:R-:W-:Y:S02]  /*4530*/  LOP3.LUT R72, R72, R20.reuse, R15.reuse, 0x96, !PT ;  /* 0x0000001448487212 */ /* 0x180fe400078e960f */
[-CC-:B------:R-:W-:Y:S02]  /*4540*/  LOP3.LUT R73, R73, R20.reuse, R15.reuse, 0x96, !PT ;  /* 0x0000001449497212 */ /* 0x180fe400078e960f */
[-CC-:B------:R-:W-:Y:S02]  /*4550*/  LOP3.LUT R54, R12, R17.reuse, R4.reuse, 0x96, !PT ;  /* 0x000000110c367212 */ /* 0x180fe400078e9604 */
[----:B------:R-:W-:Y:S02]  /*4560*/  LOP3.LUT R15, R71, R20, R15, 0x96, !PT ;  /* 0x00000014470f7212 */ /* 0x000fe400078e960f */
[----:B------:R-:W-:-:S02]  /*4570*/  LOP3.LUT R18, R14, R17, R4, 0x96, !PT ;  /* 0x000000110e127212 */ /* 0x000fc400078e9604 */
[----:B------:R-:W-:Y:S02]  /*4580*/  PRMT R5, R16, 0x7610, R5 ;  /* 0x0000761010057816 */ /* 0x000fe40000000005 */
[----:B------:R-:W-:Y:S02]  /*4590*/  PRMT R20, R13, 0x7610, R20 ;  /* 0x000076100d147816 */ /* 0x000fe40000000014 */
[----:B------:R-:W-:Y:S02]  /*45a0*/  PRMT R17, R19, 0x7610, R17 ;  /* 0x0000761013117816 */ /* 0x000fe40000000011 */
[----:B------:R-:W-:Y:S02]  /*45b0*/  LOP3.LUT R51, R59, R60, R51, 0x96, !PT ;  /* 0x0000003c3b337212 */ /* 0x000fe400078e9633 */
[----:B------:R-:W-:Y:S02]  /*45c0*/  PRMT R52, R63, 0x7610, R52 ;  /* 0x000076103f347816 */ /* 0x000fe40000000034 */
[----:B------:R-:W-:-:S02]  /*45d0*/  PRMT R14, R69, 0x7610, R14 ;  /* 0x00007610450e7816 */ /* 0x000fc4000000000e */
[----:B------:R-:W-:Y:S02]  /*45e0*/  PRMT R6, R79, 0x7610, R6 ;  /* 0x000076104f067816 */ /* 0x000fe40000000006 */
[----:B------:R-:W-:Y:S02]  /*45f0*/  PRMT R7, R61, 0x7610, R7 ;  /* 0x000076103d077816 */ /* 0x000fe40000000007 */
[----:B------:R-:W-:Y:S02]  /*4600*/  PRMT R12, R66, 0x7610, R12 ;  /* 0x00007610420c7816 */ /* 0x000fe4000000000c */
[----:B------:R-:W-:Y:S02]  /*4610*/  PRMT R53, R65, 0x7610, R53 ;  /* 0x0000761041357816 */ /* 0x000fe40000000035 */
[----:B------:R-:W-:Y:S02]  /*4620*/  PRMT R13, R67, 0x7610, R13 ;  /* 0x00007610430d7816 */ /* 0x000fe4000000000d */
[----:B------:R-:W-:-:S02]  /*4630*/  PRMT R16, R72, 0x7610, R16 ;  /* 0x0000761048107816 */ /* 0x000fc40000000010 */
[----:B------:R-:W-:Y:S02]  /*4640*/  PRMT R4, R73, 0x7610, R4 ;  /* 0x0000761049047816 */ /* 0x000fe40000000004 */
[----:B------:R-:W-:Y:S01]  /*4650*/  PRMT R19, R54, 0x7610, R19 ;  /* 0x0000761036137816 */ /* 0x000fe20000000013 */
[----:B------:R-:W-:Y:S06]  /*4660*/  @!P0 BRA `(.L_x_3) ;  /* 0xfffffff400208947 */ /* 0x000fec000383ffff */
[----:B------:R-:W-:Y:S02]  /*4670*/  LOP3.LUT R7, R7, 0xff, RZ, 0xc0, !PT ;  /* 0x000000ff07077812 */ /* 0x000fe400078ec0ff */
[----:B------:R-:W-:Y:S02]  /*4680*/  LOP3.LUT R52, R52, 0xff, RZ, 0xc0, !PT ;  /* 0x000000ff34347812 */ /* 0x000fe400078ec0ff */
[----:B------:R-:W-:Y:S02]  /*4690*/  LOP3.LUT R51, R51, 0xff, RZ, 0xc0, !PT ;  /* 0x000000ff33337812 */ /* 0x000fe400078ec0ff */
[----:B------:R-:W-:Y:S01]  /*46a0*/  LOP3.LUT R6, R6, 0xff, RZ, 0xc0, !PT ;  /* 0x000000ff06067812 */ /* 0x000fe200078ec0ff */
[----:B------:R-:W-:Y:S01]  /*46b0*/  LDS.U8 R7, [R7+UR9] ;  /* 0x0000000907077984 */ /* 0x000fe20008000000 */
[----:B------:R-:W-:Y:S02]  /*46c0*/  LOP3.LUT R53, R53, 0xff, RZ, 0xc0, !PT ;  /* 0x000000ff35357812 */ /* 0x000fe400078ec0ff */
[----:B------:R-:W-:Y:S01]  /*46d0*/  LOP3.LUT R12, R12, 0xff, RZ, 0xc0, !PT ;  /* 0x000000ff0c0c7812 */ /* 0x000fe200078ec0ff */
[----:B------:R-:W0:Y:S01]  /*46e0*/  LDS.U8 R52, [R52+UR9] ;  /* 0x0000000934347984 */ /* 0x000e220008000000 */
[----:B------:R-:W-:-:S02]  /*46f0*/  LOP3.LUT R13, R13, 0xff, RZ, 0xc0, !PT ;  /* 0x000000ff0d0d7812 */ /* 0x000fc400078ec0ff */
[----:B------:R-:W-:Y:S01]  /*4700*/  LOP3.LUT R14, R14, 0xff, RZ, 0xc0, !PT ;  /* 0x000000ff0e0e7812 */ /* 0x000fe200078ec0ff */
[----:B------:R-:W-:Y:S01]  /*4710*/  LDS.U8 R6, [R6+UR9] ;  /* 0x0000000906067984 */ /* 0x000fe20008000000 */
[----:B------:R-:W-:Y:S02]  /*4720*/  LOP3.LUT R15, R15, 0xff, RZ, 0xc0, !PT ;  /* 0x000000ff0f0f7812 */ /* 0x000fe400078ec0ff */
[----:B------:R-:W-:Y:S01]  /*4730*/  LOP3.LUT R16, R16, 0xff, RZ, 0xc0, !PT ;  /* 0x000000ff10107812 */ /* 0x000fe200078ec0ff */
[----:B------:R-:W1:Y:S01]  /*4740*/  LDS.U8 R51, [R51+UR9] ;  /* 0x0000000933337984 */ /* 0x000e620008000000 */
[----:B------:R-:W-:Y:S02]  /*4750*/  LOP3.LUT R4, R4, 0xff, RZ, 0xc0, !PT ;  /* 0x000000ff04047812 */ /* 0x000fe400078ec0ff */
[----:B------:R-:W-:Y:S01]  /*4760*/  LOP3.LUT R5, R5, 0xff, RZ, 0xc0, !PT ;  /* 0x000000ff05057812 */ /* 0x000fe200078ec0ff */
[----:B------:R-:W-:Y:S01]  /*4770*/  LDS.U8 R12, [R12+UR9] ;  /* 0x000000090c0c7984 */ /* 0x000fe20008000000 */
[----:B------:R-:W-:-:S02]  /*4780*/  LOP3.LUT R17, R17, 0xff, RZ, 0xc0, !PT ;  /* 0x000000ff11117812 */ /* 0x000fc400078ec0ff */
[----:B------:R-:W-:Y:S01]  /*4790*/  LOP3.LUT R18, R18, 0xff, RZ, 0xc0, !PT ;  /* 0x000000ff12127812 */ /* 0x000fe200078ec0ff */
[----:B------:R-:W2:Y:S01]  /*47a0*/  LDS.U8 R53, [R53+UR9] ;  /* 0x0000000935357984 */ /* 0x000ea20008000000 */
[----:B------:R-:W-:Y:S02]  /*47b0*/  LOP3.LUT R19, R19, 0xff, RZ, 0xc0, !PT ;  /* 0x000000ff13137812 */ /* 0x000fe400078ec0ff */
[----:B------:R-:W-:Y:S01]  /*47c0*/  LOP3.LUT R20, R20, 0xff, RZ, 0xc0, !PT ;  /* 0x000000ff14147812 */ /* 0x000fe200078ec0ff */
[----:B------:R-:W-:Y:S01]  /*47d0*/  LDS.U8 R14, [R14+UR9] ;  /* 0x000000090e0e7984 */ /* 0x000fe20008000000 */
[----:B------:R-:W-:Y:S01]  /*47e0*/  IMAD.IADD R21, R1, 0x1, R0 ;  /* 0x0000000101157824 */ /* 0x000fe200078e0200 */
[----:B------:R-:W3:Y:S02]  /*47f0*/  LDCU UR6, c[0x0][0x394] ;  /* 0x00007280ff0677ac */ /* 0x000ee40008000800 */
[----:B------:R-:W4:Y:S04]  /*4800*/  LDS.U8 R13, [R13+UR9] ;  /* 0x000000090d0d7984 */ /* 0x000f280008000000 */
[----:B------:R-:W-:Y:S04]  /*4810*/  LDS.U8 R16, [R16+UR9] ;  /* 0x0000000910107984 */ /* 0x000fe80008000000 */
[----:B------:R-:W5:Y:S04]  /*4820*/  LDS.U8 R15, [R15+UR9] ;  /* 0x000000090f0f7984 */ /* 0x000f680008000000 */
[----:B------:R-:W-:Y:S04]  /*4830*/  LDS.U8 R5, [R5+UR9] ;  /* 0x0000000905057984 */ /* 0x000fe80008000000 */
[----:B------:R-:W3:Y:S01]  /*4840*/  LDS.U8 R4, [R4+UR9] ;  /* 0x0000000904047984 */ /* 0x000ee20008000000 */
[----:B0-----:R-:W-:-:S03]  /*4850*/  PRMT R11, R7, 0x3340, R52 ;  /* 0x00003340070b7816 */ /* 0x001fc60000000034 */
[----:B------:R-:W-:Y:S04]  /*4860*/  LDS.U8 R18, [R18+UR9] ;  /* 0x0000000912127984 */ /* 0x000fe80008000000 */
[----:B------:R-:W0:Y:S01]  /*4870*/  LDS.U8 R17, [R17+UR9] ;  /* 0x0000000911117984 */ /* 0x000e220008000000 */
[----:B-1----:R-:W-:-:S03]  /*4880*/  PRMT R54, R51, 0x3340, R6 ;  /* 0x0000334033367816 */ /* 0x002fc60000000006 */
[----:B------:R-:W-:Y:S04]  /*4890*/  LDS.U8 R20, [R20+UR9] ;  /* 0x0000000914147984 */ /* 0x000fe80008000000 */
[----:B------:R-:W1:Y:S01]  /*48a0*/  LDS.U8 R19, [R19+UR9] ;  /* 0x0000000913137984 */ /* 0x000e620008000000 */
[----:B--2---:R-:W-:Y:S01]  /*48b0*/  PRMT R52, R53, 0x3340, R12 ;  /* 0x0000334035347816 */ /* 0x004fe2000000000c */
[----:B------:R-:W-:Y:S02]  /*48c0*/  IMAD.IADD R23, R1, 0x1, R2 ;  /* 0x0000000101177824 */ /* 0x000fe400078e0202 */
[----:B------:R-:W2:Y:S01]  /*48d0*/  LDG.E.U8 R55, desc[UR14][R34.64+-0xf] ;  /* 0xfffff10e22377981 */ /* 0x000ea2000c1e1100 */
[----:B----4-:R-:W-:Y:S01]  /*48e0*/  PRMT R13, R13, 0x3340, R14 ;  /* 0x000033400d0d7816 */ /* 0x010fe2000000000e */
[----:B------:R-:W-:-:S02]  /*48f0*/  IMAD.IADD R25, R1, 0x1, R8 ;  /* 0x0000000101197824 */ /* 0x000fc400078e0208 */
[----:B------:R-:W4:Y:S01]  /*4900*/  LDG.E.U8 R56, desc[UR14][R34.64+-0xe] ;  /* 0xfffff20e22387981 */ /* 0x000f22000c1e1100 */
[----:B------:R-:W-:-:S03]  /*4910*/  IMAD.IADD R27, R1, 0x1, R10 ;  /* 0x00000001011b7824 */ /* 0x000fc600078e020a */
[----:B------:R-:W2:Y:S01]  /*4920*/  LDG.E.U8 R14, desc[UR14][R34.64+-0xa] ;  /* 0xfffff60e220e7981 */ /* 0x000ea2000c1e1100 */
[----:B-----5:R-:W-:-:S03]  /*4930*/  PRMT R15, R15, 0x3340, R16 ;  /* 0x000033400f0f7816 */ /* 0x020fc60000000010 */
[----:B------:R-:W5:Y:S04]  /*4940*/  LDG.E.U8 R16, desc[UR14][R34.64+-0x7] ;  /* 0xfffff90e22107981 */ /* 0x000f68000c1e1100 */
[----:B------:R-:W5:Y:S01]  /*4950*/  LDG.E.U8 R57, desc[UR14][R34.64+-0x8] ;  /* 0xfffff80e22397981 */ /* 0x000f62000c1e1100 */
[----:B---3--:R-:W-:Y:S02]  /*4960*/  PRMT R6, R4, 0x3340, R5 ;  /* 0x0000334004067816 */ /* 0x008fe40000000005 */
[----:B------:R-:W-:Y:S01]  /*4970*/  PRMT R4, R54, 0x5410, R11 ;  /* 0x0000541036047816 */ /* 0x000fe2000000000b */
[----:B------:R-:W3:Y:S01]  /*4980*/  LDG.E.U8 R58, desc[UR14][R34.64+-0x2] ;  /* 0xfffffe0e223a7981 */ /* 0x000ee2000c1e1100 */
[----:B------:R-:W-:Y:S02]  /*4990*/  PRMT R5, R52, 0x5410, R13 ;  /* 0x0000541034057816 */ /* 0x000fe4000000000d */
[----:B------:R-:W-:Y:S01]  /*49a0*/  PRMT R6, R15, 0x5410, R6 ;  /* 0x000054100f067816 */ /* 0x000fe20000000006 */
[----:B------:R-:W4:Y:S01]  /*49b0*/  LDG.E.U8 R11, desc[UR14][R34.64+-0xd] ;  /* 0xfffff30e220b7981 */ /* 0x000f22000c1e1100 */
[----:B0-----:R-:W-:-:S03]  /*49c0*/  PRMT R12, R17, 0x3340, R18 ;  /* 0x00003340110c7816 */ /* 0x001fc60000000012 */
[----:B------:R-:W5:Y:S04]  /*49d0*/  LDG.E.U8 R13, desc[UR14][R34.64+-0xb] ;  /* 0xfffff50e220d7981 */ /* 0x000f68000c1e1100 */
[----:B------:R-:W3:Y:S01]  /*49e0*/  LDG.E.U8 R15, desc[UR14][R34.64+-0x9] ;  /* 0xfffff70e220f7981 */ /* 0x000ee2000c1e1100 */
[----:B-1----:R-:W-:-:S03]  /*49f0*/  PRMT R7, R19, 0x3340, R20 ;  /* 0x0000334013077816 */ /* 0x002fc60000000014 */
[----:B------:R-:W2:Y:S01]  /*4a00*/  LDG.E.U8 R17, desc[UR14][R34.64+-0x6] ;  /* 0xfffffa0e22117981 */ /* 0x000ea2000c1e1100 */
[----:B------:R-:W-:-:S03]  /*4a10*/  PRMT R7, R12, 0x5410, R7 ;  /* 0x000054100c077816 */ /* 0x000fc60000000007 */
[----:B------:R-:W5:Y:S04]  /*4a20*/  LDG.E.U8 R12, desc[UR14][R34.64+-0xc] ;  /* 0xfffff40e220c7981 */ /* 0x000f68000c1e1100 */
[----:B------:R0:W-:Y:S04]  /*4a30*/  STL.128 [R1], R4 ;  /* 0x0000000401007387 */ /* 0x0001e80000100c00 */
[----:B------:R-:W2:Y:S04]  /*4a40*/  LDL.U8 R52, [R31] ;  /* 0x000000001f347983 */ /* 0x000ea80000100000 */
[----:B------:R-:W3:Y:S04]  /*4a50*/  LDG.E.U8 R18, desc[UR14][R34.64+-0x5] ;  /* 0xfffffb0e22127981 */ /* 0x000ee8000c1e1100 */
[----:B------:R-:W3:Y:S04]  /*4a60*/  LDG.E.U8 R19, desc[UR14][R34.64+-0x4] ;  /* 0xfffffc0e22137981 */ /* 0x000ee8000c1e1100 */
[----:B0-----:R-:W4:Y:S04]  /*4a70*/  LDL.U8 R4, [R9] ;  /* 0x0000000009047983 */ /* 0x001f280000100000 */
[----:B------:R-:W5:Y:S04]  /*4a80*/  LDL.U8 R5, [R24] ;  /* 0x0000000018057983 */ /* 0x000f680000100000 */
[----:B------:R-:W3:Y:S04]  /*4a90*/  LDL.U8 R7, [R26] ;  /* 0x000000001a077983 */ /* 0x000ee80000100000 */
[----:B------:R-:W3:Y:S04]  /*4aa0*/  LDG.E.U8 R20, desc[UR14][R34.64+-0x3] ;  /* 0xfffffd0e22147981 */ /* 0x000ee8000c1e1100 */
[----:B------:R-:W3:Y:S04]  /*4ab0*/  LDL.U8 R30, [R30] ;  /* 0x000000001e1e7983 */ /* 0x000ee80000100000 */
[----:B------:R-:W3:Y:S04]  /*4ac0*/  LDL.U8 R3, [R3] ;  /* 0x0000000003037983 */ /* 0x000ee80000100000 */
[----:B------:R-:W3:Y:S04]  /*4ad0*/  LDL.U8 R22, [R22] ;  /* 0x0000000016167983 */ /* 0x000ee80000100000 */
[----:B------:R-:W3:Y:S04]  /*4ae0*/  LDL.U8 R28, [R28] ;  /* 0x000000001c1c7983 */ /* 0x000ee80000100000 */
[----:B------:R-:W3:Y:S04]  /*4af0*/  LDL.U8 R29, [R29] ;  /* 0x000000001d1d7983 */ /* 0x000ee80000100000 */
[----:B------:R-:W3:Y:S04]  /*4b00*/  LDL.U8 R51, [R36] ;  /* 0x0000000024337983 */ /* 0x000ee80000100000 */
[----:B------:R-:W3:Y:S04]  /*4b10*/  LDL.U8 R54, [R37] ;  /* 0x0000000025367983 */ /* 0x000ee80000100000 */
[----:B------:R-:W3:Y:S04]  /*4b20*/  LDL.U8 R53, [R38] ;  /* 0x0000000026357983 */ /* 0x000ee80000100000 */
[----:B------:R-:W3:Y:S04]  /*4b30*/  LDG.E.U8 R59, desc[UR14][R34.64+-0x1] ;  /* 0xffffff0e223b7981 */ /* 0x000ee8000c1e1100 */
[----:B------:R-:W3:Y:S04]  /*4b40*/  LDL.U8 R6, [R21] ;  /* 0x0000000015067983 */ /* 0x000ee80000100000 */
[----:B------:R-:W3:Y:S04]  /*4b50*/  LDL.U8 R9, [R23] ;  /* 0x0000000017097983 */ /* 0x000ee80000100000 */
[----:B------:R-:W3:Y:S04]  /*4b60*/  LDG.E.U8 R31, desc[UR14][R34.64] ;  /* 0x0000000e221f7981 */ /* 0x000ee8000c1e1100 */
[----:B------:R-:W3:Y:S04]  /*4b70*/  LDL.U8 R24, [R25] ;  /* 0x0000000019187983 */ /* 0x000ee80000100000 */
[----:B------:R-:W3:Y:S01]  /*4b80*/  LDL.U8 R26, [R27] ;  /* 0x000000001b1a7983 */ /* 0x000ee20000100000 */
[----:B------:R-:W-:-:S05]  /*4b90*/  VIADD R187, R187, 0x100 ;  /* 0x00000100bbbb7836 */ /* 0x000fca0000000000 */
[----:B------:R-:W-:Y:S02]  /*4ba0*/  ISETP.GE.AND P0, PT, R187, UR6, PT ;  /* 0x00000006bb007c0c */ /* 0x000fe4000bf06270 */
[----:B--2---:R-:W-:-:S05]  /*4bb0*/  LOP3.LUT R17, R52, R17, RZ, 0x3c, !PT ;  /* 0x0000001134117212 */ /* 0x004fca00078e3cff */
[----:B------:R0:W-:Y:S01]  /*4bc0*/  STG.E.U8 desc[UR14][R32.64+0x9], R17 ;  /* 0x0000091120007986 */ /* 0x0001e2000c10110e */
[----:B----4-:R-:W-:Y:S02]  /*4bd0*/  LOP3.LUT R11, R4, R11, RZ, 0x3c, !PT ;  /* 0x0000000b040b7212 */ /* 0x010fe400078e3cff */
[----:B-----5:R-:W-:Y:S02]  /*4be0*/  LOP3.LUT R5, R5, R12, RZ, 0x3c, !PT ;  /* 0x0000000c05057212 */ /* 0x020fe400078e3cff */
[----:B---3--:R-:W-:Y:S01]  /*4bf0*/  LOP3.LUT R7, R7, R14, RZ, 0x3c, !PT ;  /* 0x0000000e07077212 */ /* 0x008fe200078e3cff */
[----:B------:R0:W-:Y:S01]  /*4c00*/  STG.E.U8 desc[UR14][R32.64+0x2], R11 ;  /* 0x0000020b20007986 */ /* 0x0001e2000c10110e */
[----:B------:R-:W-:Y:S02]  /*4c10*/  LOP3.LUT R55, R30, R55, RZ, 0x3c, !PT ;  /* 0x000000371e377212 */ /* 0x000fe400078e3cff */
[----:B------:R-:W-:Y:S02]  /*4c20*/  LOP3.LUT R3, R3, R56, RZ, 0x3c, !PT ;  /* 0x0000003803037212 */ /* 0x000fe400078e3cff */
[----:B------:R-:W-:-:S02]  /*4c30*/  LOP3.LUT R13, R22, R13, RZ, 0x3c, !PT ;  /* 0x0000000d160d7212 */ /* 0x000fc400078e3cff */
[----:B------:R-:W-:Y:S02]  /*4c40*/  LOP3.LUT R15, R28, R15, RZ, 0x3c, !PT ;  /* 0x0000000f1c0f7212 */ /* 0x000fe400078e3cff */
[----:B------:R-:W-:Y:S02]  /*4c50*/  LOP3.LUT R29, R29, R16, RZ, 0x3c, !PT ;  /* 0x000000101d1d7212 */ /* 0x000fe400078e3cff */
[----:B------:R-:W-:Y:S02]  /*4c60*/  LOP3.LUT R51, R51, R18, RZ, 0x3c, !PT ;  /* 0x0000001233337212 */ /* 0x000fe400078e3cff */
[----:B------:R-:W-:Y:S02]  /*4c70*/  LOP3.LUT R19, R54, R19, RZ, 0x3c, !PT ;  /* 0x0000001336137212 */ /* 0x000fe400078e3cff */
[----:B------:R-:W-:Y:S01]  /*4c80*/  LOP3.LUT R53, R53, R20, RZ, 0x3c, !PT ;  /* 0x0000001435357212 */ /* 0x000fe200078e3cff */
[----:B------:R0:W-:Y:S01]  /*4c90*/  STG.E.U8 desc[UR14][R32.64], R55 ;  /* 0x0000003720007986 */ /* 0x0001e2000c10110e */
[----:B------:R-:W-:-:S02]  /*4ca0*/  LOP3.LUT R57, R6, R57, RZ, 0x3c, !PT ;  /* 0x0000003906397212 */ /* 0x000fc400078e3cff */
[----:B------:R-:W-:Y:S01]  /*4cb0*/  LOP3.LUT R9, R9, R58, RZ, 0x3c, !PT ;  /* 0x0000003a09097212 */ /* 0x000fe200078e3cff */
[----:B------:R0:W-:Y:S01]  /*4cc0*/  STG.E.U8 desc[UR14][R32.64+0x1], R3 ;  /* 0x0000010320007986 */ /* 0x0001e2000c10110e */
[----:B------:R-:W-:Y:S02]  /*4cd0*/  LOP3.LUT R59, R24, R59, RZ, 0x3c, !PT ;  /* 0x0000003b183b7212 */ /* 0x000fe400078e3cff */
[----:B------:R-:W-:Y:S01]  /*4ce0*/  LOP3.LUT R31, R26, R31, RZ, 0x3c, !PT ;  /* 0x0000001f1a1f7212 */ /* 0x000fe200078e3cff */
[----:B------:R0:W-:Y:S04]  /*4cf0*/  STG.E.U8 desc[UR14][R32.64+0x3], R5 ;  /* 0x0000030520007986 */ /* 0x0001e8000c10110e */
        /* <DEDUP_REMOVED lines=10> */
[----:B------:R0:W-:Y:S01]  /*4da0*/  STG.E.U8 desc[UR14][R32.64+0xf], R31 ;  /* 0x00000f1f20007986 */ /* 0x0001e2000c10110e */
[----:B------:R-:W-:Y:S05]  /*4db0*/  @!P0 BRA `(.L_x_4) ;  /* 0xffffffe800608947 */ /* 0x000fea000383ffff */
[----:B------:R-:W-:Y:S05]  /*4dc0*/  EXIT ;  /* 0x000000000000794d */ /* 0x000fea0003800000 */
.L_x_2:
[----:B---3--:R-:W3:Y:S08]  /*4dd0*/  LDC.64 R30, c[0x0][0x380] ;  /* 0x0000e000ff1e7b82 */ /* 0x008ef00000000a00 */
[----:B------:R-:W4:Y:S01]  /*4de0*/  LDC.64 R26, c[0x0][0x388] ;  /* 0x0000e200ff1a7b82 */ /* 0x000f220000000a00 */
[----:B---3--:R-:W-:-:S05]  /*4df0*/  IMAD.WIDE R30, R187, 0x10, R30 ;  /* 0x00000010bb1e7825 */ /* 0x008fca00078e021e */
[----:B------:R-:W3:Y:S04]  /*4e00*/  LDG.E.U8 R17, desc[UR14][R30.64+0xc] ;  /* 0x00000c0e1e117981 */ /* 0x000ee8000c1e1100 */
[----:B----4-:R-:W3:Y:S04]  /*4e10*/  LDG.E.U8 R36, desc[UR14][R26.64+0xc] ;  /* 0x00000c0e1a247981 */ /* 0x010ee8000c1e1100 */
[----:B------:R-:W4:Y:S04]  /*4e20*/  LDG.E.U8 R51, desc[UR14][R26.64+0xd] ;  /* 0x00000d0e1a337981 */ /* 0x000f28000c1e1100 */
[----:B------:R-:W4:Y:S04]  /*4e30*/  LDG.E.U8 R18, desc[UR14][R30.64+0xd] ;  /* 0x00000d0e1e127981 */ /* 0x000f28000c1e1100 */
[----:B------:R-:W5:Y:S04]  /*4e40*/  LDG.E.U8 R21, desc[UR14][R26.64] ;  /* 0x0000000e1a157981 */ /* 0x000f68000c1e1100 */
[----:B------:R-:W2:Y:S04]  /*4e50*/  LDG.E.U8 R22, desc[UR14][R26.64+0x1] ;  /* 0x0000010e1a167981 */ /* 0x000ea8000c1e1100 */
        /* <DEDUP_REMOVED lines=26> */
[----:B------:R-:W-:-:S03]  /*5000*/  UIADD3 UR6, UPT, UPT, UR7, 0x10, URZ ;  /* 0x0000001007067890 */ /* 0x000fc6000fffe0ff */
[----:B------:R-:W2:Y:S01]  /*5010*/  LDG.E.U8 R52, desc[UR14][R26.64+0x19] ;  /* 0x0000190e1a347981 */ /* 0x000ea2000c1e1100 */
[----:B------:R-:W-:-:S03]  /*5020*/  ULEA UR6, UR12, UR6, 0x18 ;  /* 0x000000060c067291 */ /* 0x000fc6000f8ec0ff */
[----:B------:R-:W2:Y:S04]  /*5030*/  LDG.E.U8 R54, desc[UR14][R26.64+0x1b] ;  /* 0x00001b0e1a367981 */ /* 0x000ea8000c1e1100 */
[----:B------:R-:W2:Y:S01]  /*5040*/  LDG.E.U8 R56, desc[UR14][R26.64+0x1e] ;  /* 0x00001e0e1a387981 */ /* 0x000ea2000c1e1100 */
[----:B---3--:R-:W-:-:S03]  /*5050*/  LOP3.LUT R17, R17, 0xff, R36, 0x48, !PT ;  /* 0x000000ff11117812 */ /* 0x008fc600078e4824 */
[----:B------:R-:W3:Y:S04]  /*5060*/  LDG.E.U8 R36, desc[UR14][R26.64+0x13] ;  /* 0x0000130e1a247981 */ /* 0x000ee8000c1e1100 */
[----:B------:R-:W-:Y:S01]  /*5070*/  LDS.U8 R17, [R17+UR6] ;  /* 0x0000000611117984 */ /* 0x000fe20008000000 */
[----:B----4-:R-:W-:-:S03]  /*5080*/  LOP3.LUT R18, R18, 0xff, R51, 0x48, !PT ;  /* 0x000000ff12127812 */ /* 0x010fc600078e4833 */
[----:B------:R-:W4:Y:S04]  /*5090*/  LDG.E.U8 R51, desc[UR14][R26.64+0x1d] ;  /* 0x00001d0e1a337981 */ /* 0x000f28000c1e1100 */
[----:B------:R-:W1:Y:S01]  /*50a0*/  LDS.U8 R18, [R18+UR6] ;  /* 0x0000000612127984 */ /* 0x000e620008000000 */
[----:B-----5:R-:W-:Y:S02]  /*50b0*/  LOP3.LUT R4, R4, 0xff, R21, 0x48, !PT ;  /* 0x000000ff04047812 */ /* 0x020fe400078e4815 */
[----:B--2---:R-:W-:-:S04]  /*50c0*/  LOP3.LUT R5, R5, 0xff, R22, 0x48, !PT ;  /* 0x000000ff05057812 */ /* 0x004fc800078e4816 */
[----:B------:R-:W-:Y:S04]  /*50d0*/  LDS.U8 R4, [R4+UR6] ;  /* 0x0000000604047984 */ /* 0x000fe80008000000 */
[----:B------:R-:W2:Y:S01]  /*50e0*/  LDS.U8 R5, [R5+UR6] ;  /* 0x0000000605057984 */ /* 0x000ea20008000000 */
[----:B------:R-:W-:Y:S02]  /*50f0*/  LOP3.LUT R6, R6, 0xff, R23, 0x48, !PT ;  /* 0x000000ff06067812 */ /* 0x000fe400078e4817 */
[----:B------:R-:W-:Y:S01]  /*5100*/  LOP3.LUT R7, R7, 0xff, R24, 0x48, !PT ;  /* 0x000000ff07077812 */ /* 0x000fe200078e4818 */
[----:B------:R-:W5:Y:S04]  /*5110*/  LDG.E.U8 R23, desc[UR14][R26.64+0x14] ;  /* 0x0000140e1a177981 */ /* 0x000f68000c1e1100 */
[----:B------:R-:W-:Y:S04]  /*5120*/  LDS.U8 R6, [R6+UR6] ;  /* 0x0000000606067984 */ /* 0x000fe80008000000 */
[----:B------:R-:W0:Y:S01]  /*5130*/  LDS.U8 R7, [R7+UR6] ;  /* 0x0000000607077984 */ /* 0x000e220008000000 */
[----:B------:R-:W-:-:S02]  /*5140*/  LOP3.LUT R10, R10, 0xff, R29, 0x48, !PT ;  /* 0x000000ff0a0a7812 */ /* 0x000fc400078e481d */
[----:B------:R-:W-:-:S04]  /*5150*/  LOP3.LUT R11, R11, 0xff, R28, 0x48, !PT ;  /* 0x000000ff0b0b7812 */ /* 0x000fc800078e481c */
[----:B------:R-:W-:Y:S01]  /*5160*/  LDS.U8 R10, [R10+UR6] ;  /* 0x000000060a0a7984 */ /* 0x000fe20008000000 */
[----:B------:R-:W-:-:S03]  /*5170*/  LOP3.LUT R12, R12, 0xff, R33, 0x48, !PT ;  /* 0x000000ff0c0c7812 */ /* 0x000fc600078e4821 */
[----:B------:R-:W4:Y:S01]  /*5180*/  LDG.E.U8 R29, desc[UR14][R26.64+0x17] ;  /* 0x0000170e1a1d7981 */ /* 0x000f22000c1e1100 */
[----:B------:R-:W-:-:S03]  /*5190*/  LOP3.LUT R13, R13, 0xff, R32, 0x48, !PT ;  /* 0x000000ff0d0d7812 */ /* 0x000fc600078e4820 */
[----:B------:R-:W-:Y:S01]  /*51a0*/  LDS.U8 R11, [R11+UR6] ;  /* 0x000000060b0b7984 */ /* 0x000fe20008000000 */
[----:B------:R-:W-:-:S03]  /*51b0*/  LOP3.LUT R14, R14, 0xff, R35, 0x48, !PT ;  /* 0x000000ff0e0e7812 */ /* 0x000fc600078e4823 */
[----:B------:R-:W0:Y:S01]  /*51c0*/  LDS.U8 R12, [R12+UR6] ;  /* 0x000000060c0c7984 */ /* 0x000e220008000000 */
[----:B------:R-:W-:-:S03]  /*51d0*/  LOP3.LUT R15, R15, 0xff, R34, 0x48, !PT ;  /* 0x000000ff0f0f7812 */ /* 0x000fc600078e4822 */
[----:B------:R-:W-:Y:S01]  /*51e0*/  LDS.U8 R13, [R13+UR6] ;  /* 0x000000060d0d7984 */ /* 0x000fe20008000000 */
[----:B------:R-:W-:-:S03]  /*51f0*/  LOP3.LUT R16, R16, 0xff, R37, 0x48, !PT ;  /* 0x000000ff10107812 */ /* 0x000fc600078e4825 */
[----:B------:R-:W0:Y:S01]  /*5200*/  LDS.U8 R14, [R14+UR6] ;  /* 0x000000060e0e7984 */ /* 0x000e220008000000 */
[----:B------:R-:W-:-:S03]  /*5210*/  LOP3.LUT R19, R19, 0xff, R38, 0x48, !PT ;  /* 0x000000ff13137812 */ /* 0x000fc600078e4826 */
[----:B------:R-:W-:Y:S01]  /*5220*/  LDS.U8 R15, [R15+UR6] ;  /* 0x000000060f0f7984 */ /* 0x000fe20008000000 */
[----:B------:R-:W-:-:S03]  /*5230*/  LOP3.LUT R20, R20, 0xff, R53, 0x48, !PT ;  /* 0x000000ff14147812 */ /* 0x000fc600078e4835 */
[----:B------:R-:W0:Y:S04]  /*5240*/  LDS.U8 R16, [R16+UR6] ;  /* 0x0000000610107984 */ /* 0x000e280008000000 */
[----:B------:R-:W-:Y:S01]  /*5250*/  LDS.U8 R19, [R19+UR6] ;  /* 0x0000000613137984 */ /* 0x000fe20008000000 */
[----:B------:R-:W-:-:S03]  /*5260*/  LOP3.LUT R8, R8, 0xff, R25, 0x48, !PT ;  /* 0x000000ff08087812 */ /* 0x000fc600078e4819 */
[----:B------:R-:W0:Y:S04]  /*5270*/  LDS.U8 R20, [R20+UR6] ;  /* 0x0000000614147984 */ /* 0x000e280008000000 */
[----:B------:R0:W0:Y:S01]  /*5280*/  LDS.U8 R21, [R8+UR6] ;  /* 0x0000000608157984 */ /* 0x0000220008000000 */
[----:B-1----:R-:W-:Y:S02]  /*5290*/  PRMT R18, R17, 0x3340, R18 ;  /* 0x0000334011127816 */ /* 0x002fe40000000012 */
[----:B--2---:R-:W-:Y:S01]  /*52a0*/  PRMT R17, R4, 0x3340, R5 ;  /* 0x0000334004117816 */ /* 0x004fe20000000005 */
[----:B------:R-:W2:Y:S01]  /*52b0*/  LDG.E.U8 R32, desc[UR14][R26.64+0x10] ;  /* 0x0000100e1a207981 */ /* 0x000ea2000c1e1100 */
[----:B0-----:R-:W-:Y:S02]  /*52c0*/  PRMT R4, R6, 0x3340, R7 ;  /* 0x0000334006047816 */ /* 0x001fe40000000007 */
[----:B------:R-:W-:Y:S01]  /*52d0*/  LOP3.LUT R22, R46, 0xff, RZ, 0xc0, !PT ;  /* 0x000000ff2e167812 */ /* 0x000fe200078ec0ff */
[----:B------:R-:W3:Y:S01]  /*52e0*/  LDG.E.U8 R34, desc[UR14][R26.64+0x11] ;  /* 0x0000110e1a227981 */ /* 0x000ee2000c1e1100 */
[----:B------:R-:W-:-:S03]  /*52f0*/  PRMT R5, R11, 0x3340, R12 ;  /* 0x000033400b057816 */ /* 0x000fc6000000000c */
[----:B------:R-:W4:Y:S01]  /*5300*/  LDG.E.U8 R38, desc[UR14][R26.64+0x15] ;  /* 0x0000150e1a267981 */ /* 0x000f22000c1e1100 */
[----:B------:R-:W-:Y:S02]  /*5310*/  PRMT R4, R17, 0x5410, R4 ;  /* 0x0000541011047816 */ /* 0x000fe40000000004 */
[----:B------:R-:W-:Y:S01]  /*5320*/  LOP3.LUT R24, R47, 0xff, RZ, 0xc0, !PT ;  /* 0x000000ff2f187812 */ /* 0x000fe200078ec0ff */
[----:B------:R-:W5:Y:S01]  /*5330*/  LDG.E.U8 R25, desc[UR14][R26.64+0x16] ;  /* 0x0000160e1a197981 */ /* 0x000f62000c1e1100 */
[----:B------:R-:W-:-:S03]  /*5340*/  PRMT R13, R13, 0x3340, R14 ;  /* 0x000033400d0d7816 */ /* 0x000fc6000000000e */
[----:B------:R-:W4:Y:S01]  /*5350*/  LDG.E.U8 R33, desc[UR14][R26.64+0x18] ;  /* 0x0000180e1a217981 */ /* 0x000f22000c1e1100 */
[----:B------:R-:W-:-:S03]  /*5360*/  LOP3.LUT R8, R39, 0xff, RZ, 0xc0, !PT ;  /* 0x000000ff27087812 */ /* 0x000fc600078ec0ff */
[----:B------:R-:W4:Y:S01]  /*5370*/  LDG.E.U8 R35, desc[UR14][R26.64+0x1a] ;  /* 0x00001a0e1a237981 */ /* 0x000f22000c1e1100 */
[----:B------:R-:W-:-:S03]  /*5380*/  PRMT R6, R15, 0x3340, R16 ;  /* 0x000033400f067816 */ /* 0x000fc60000000010 */
[----:B------:R-:W4:Y:S01]  /*5390*/  LDG.E.U8 R37, desc[UR14][R26.64+0x1c] ;  /* 0x00001c0e1a257981 */ /* 0x000f22000c1e1100 */
[----:B------:R-:W-:-:S03]  /*53a0*/  PRMT R6, R13, 0x5410, R6 ;  /* 0x000054100d067816 */ /* 0x000fc60000000006 */
[----:B------:R-:W4:Y:S01]  /*53b0*/  LDG.E.U8 R53, desc[UR14][R26.64+0x1f] ;  /* 0x00001f0e1a357981 */ /* 0x000f22000c1e1100 */
[----:B------:R-:W-:Y:S02]  /*53c0*/  PRMT R7, R19, 0x3340, R20 ;  /* 0x0000334013077816 */ /* 0x000fe40000000014 */
[----:B------:R-:W-:Y:S02]  /*53d0*/  PRMT R10, R21, 0x3340, R10 ;  /* 0x00003340150a7816 */ /* 0x000fe4000000000a */
[----:B------:R-:W-:Y:S01]  /*53e0*/  PRMT R7, R18, 0x5410, R7 ;  /* 0x0000541012077816 */ /* 0x000fe20000000007 */
[----:B------:R0:W5:Y:S01]  /*53f0*/  LDG.E.U8 R21, desc[UR14][R26.64+0x12] ;  /* 0x0000120e1a157981 */ /* 0x000162000c1e1100 */
[----:B------:R-:W-:Y:S02]  /*5400*/  PRMT R5, R10, 0x5410, R5 ;  /* 0x000054100a057816 */ /* 0x000fe40000000005 */
[----:B------:R-:W-:Y:S02]  /*5410*/  LOP3.LUT R10, R40, 0xff, RZ, 0xc0, !PT ;  /* 0x000000ff280a7812 */ /* 0x000fe400078ec0ff */
[----:B------:R-:W-:Y:S01]  /*5420*/  LOP3.LUT R14, R42, 0xff, RZ, 0xc0, !PT ;  /* 0x000000ff2a0e7812 */ /* 0x000fe200078ec0ff */
[----:B------:R1:W-:Y:S01]  /*5430*/  STL.128 [R1], R4 ;  /* 0x0000000401007387 */ /* 0x0003e20000100c00 */
[----:B------:R-:W-:-:S02]  /*5440*/  LOP3.LUT R12, R41, 0xff, RZ, 0xc0, !PT ;  /* 0x000000ff290c7812 */ /* 0x000fc400078ec0ff */
[----:B------:R-:W-:Y:S02]  /*5450*/  LOP3.LUT R16, R43, 0xff, RZ, 0xc0, !PT ;  /* 0x000000ff2b107812 */ /* 0x000fe400078ec0ff */
[----:B------:R-:W-:Y:S02]  /*5460*/  LOP3.LUT R18, R44, 0xff, RZ, 0xc0, !PT ;  /* 0x000000ff2c127812 */ /* 0x000fe400078ec0ff */
[----:B0-----:R-:W-:Y:S01]  /*5470*/  LOP3.LUT R26, R48, 0xff, RZ, 0xc0, !PT ;  /* 0x000000ff301a7812 */ /* 0x001fe200078ec0ff */
[----:B------:R-:W-:Y:S01]  /*5480*/  IMAD.IADD R11, R1, 0x1, R14 ;  /* 0x00000001010b7824 */ /* 0x000fe200078e020e */
[----:B------:R-:W-:Y:S02]  /*5490*/  LOP3.LUT R20, R45, 0xff, RZ, 0xc0, !PT ;  /* 0x000000ff2d147812 */ /* 0x000fe400078ec0ff */
[----:B------:R-:W-:Y:S01]  /*54a0*/  LOP3.LUT R28, R3, 0xff, RZ, 0xc0, !PT ;  /* 0x000000ff031c7812 */ /* 0x000fe200078ec0ff */
[C---:B------:R-:W-:Y:S02]  /*54b0*/  IMAD.IADD R14, R1.reuse, 0x1, R22 ;  /* 0x00000001010e7824 */ /* 0x040fe400078e0216 */
[----:B-1----:R-:W-:Y:S01]  /*54c0*/  IMAD.IADD R5, R1, 0x1, R8 ;  /* 0x0000000101057824 */ /* 0x002fe200078e0208 */
[----:B------:R-:W-:-:S02]  /*54d0*/  LOP3.LUT R6, R50, 0xff, RZ, 0xc0, !PT ;  /* 0x000000ff32067812 */ /* 0x000fc400078ec0ff */
[----:B------:R-:W-:Y:S01]  /*54e0*/  LOP3.LUT R4, R49, 0xff, RZ, 0xc0, !PT ;  /* 0x000000ff31047812 */ /* 0x000fe200078ec0ff */
[----:B------:R-:W-:Y:S01]  /*54f0*/  IMAD.IADD R7, R1, 0x1, R10 ;  /* 0x0000000101077824 */ /* 0x000fe200078e020a */
[----:B------:R-:W-:Y:S01]  /*5500*/  LOP3.LUT R8, R9, 0xff, RZ, 0xc0, !PT ;  /* 0x000000ff09087812 */ /* 0x000fe200078ec0ff */
[C---:B------:R-:W-:Y:S01]  /*5510*/  IMAD.IADD R10, R1.reuse, 0x1, R12 ;  /* 0x00000001010a7824 */ /* 0x040fe200078e020c */
[C---:B------:R-:W-:Y:S01]  /*5520*/  IADD3 R20, PT, PT, R1.reuse, R20, RZ ;  /* 0x0000001401147210 */ /* 0x040fe20007ffe0ff */
[C---:B------:R-:W-:Y:S01]  /*5530*/  IMAD.IADD R12, R1.reuse, 0x1, R16 ;  /* 0x00000001010c7824 */ /* 0x040fe200078e0210 */
[----:B------:R-:W2:Y:S01]  /*5540*/  LDL.U8 R5, [R5] ;  /* 0x0000000005057983 */ /* 0x000ea20000100000 */
[C---:B------:R-:W-:Y:S02]  /*5550*/  IMAD.IADD R13, R1.reuse, 0x1, R18 ;  /* 0x00000001010d7824 */ /* 0x040fe400078e0212 */
[C---:B------:R-:W-:Y:S01]  /*5560*/  IMAD.IADD R22, R1.reuse, 0x1, R6 ;  /* 0x0000000101167824 */ /* 0x040fe200078e0206 */
[----:B------:R-:W3:Y:S01]  /*5570*/  LDL.U8 R7, [R7] ;  /* 0x0000000007077983 */ /* 0x000ee20000100000 */
[----:B------:R-:W-:-:S02]  /*5580*/  IMAD.IADD R15, R1, 0x1, R24 ;  /* 0x00000001010f7824 */ /* 0x000fc400078e0218 */
[C---:B------:R-:W-:Y:S01]  /*5590*/  IMAD.IADD R16, R1.reuse, 0x1, R26 ;  /* 0x0000000101107824 */ /* 0x040fe200078e021a */
[----:B------:R-:W5:Y:S01]  /*55a0*/  LDL.U8 R10, [R10] ;  /* 0x000000000a0a7983 */ /* 0x000f620000100000 */
[C---:B------:R-:W-:Y:S02]  /*55b0*/  IMAD.IADD R17, R1.reuse, 0x1, R4 ;  /* 0x0000000101117824 */ /* 0x040fe400078e0204 */
[C---:B------:R-:W-:Y:S01]  /*55c0*/  IMAD.IADD R19, R1.reuse, 0x1, R8 ;  /* 0x0000000101137824 */ /* 0x040fe200078e0208 */
[----:B------:R-:W4:Y:S01]  /*55d0*/  LDL.U8 R4, [R20] ;  /* 0x0000000014047983 */ /* 0x000f220000100000 */
[C---:B------:R-:W-:Y:S02]  /*55e0*/  IMAD.IADD R6, R1.reuse, 0x1, R0 ;  /* 0x0000000101067824 */ /* 0x040fe400078e0200 */
[C---:B------:R-:W-:Y:S01]  /*55f0*/  IMAD.IADD R18, R1.reuse, 0x1, R2 ;  /* 0x0000000101127824 */ /* 0x040fe200078e0202 */
[----:B------:R-:W4:Y:S01]  /*5600*/  LDL.U8 R11, [R11] ;  /* 0x000000000b0b7983 */ /* 0x000f220000100000 */
[----:B------:R-:W-:-:S03]  /*5610*/  IMAD.IADD R28, R1, 0x1, R28 ;  /* 0x00000001011c7824 */ /* 0x000fc600078e021c */
        /* <DEDUP_REMOVED lines=10> */
[----:B------:R-:W4:Y:S01]  /*56c0*/  LDL.U8 R18, [R18] ;  /* 0x0000000012127983 */ /* 0x000f220000100000 */
[----:B------:R-:W-:-:S05]  /*56d0*/  VIADD R187, R187, 0x100 ;  /* 0x00000100bbbb7836 */ /* 0x000fca0000000000 */
[----:B------:R-:W-:Y:S02]  /*56e0*/  ISETP.GE.AND P0, PT, R187, UR9, PT ;  /* 0x00000009bb007c0c */ /* 0x000fe4000bf06270 */
[----:B--2---:R-:W-:Y:S02]  /*56f0*/  LOP3.LUT R5, R5, R32, RZ, 0x3c, !PT ;  /* 0x0000002005057212 */ /* 0x004fe400078e3cff */
[----:B---3--:R-:W-:Y:S02]  /*5700*/  LOP3.LUT R7, R7, R34, RZ, 0x3c, !PT ;  /* 0x0000002207077212 */ /* 0x008fe400078e3cff */
[----:B-----5:R-:W-:Y:S02]  /*5710*/  LOP3.LUT R21, R10, R21, RZ, 0x3c, !PT ;  /* 0x000000150a157212 */ /* 0x020fe400078e3cff */
[----:B----4-:R-:W-:Y:S02]  /*5720*/  LOP3.LUT R25, R4, R25, RZ, 0x3c, !PT ;  /* 0x0000001904197212 */ /* 0x010fe400078e3cff */
[----:B------:R-:W-:-:S02]  /*5730*/  LOP3.LUT R11, R11, R36, RZ, 0x3c, !PT ;  /* 0x000000240b0b7212 */ /* 0x000fc400078e3cff */
[----:B------:R-:W-:Y:S02]  /*5740*/  LOP3.LUT R23, R12, R23, RZ, 0x3c, !PT ;  /* 0x000000170c177212 */ /* 0x000fe400078e3cff */
[----:B------:R-:W-:Y:S02]  /*5750*/  LOP3.LUT R13, R13, R38, RZ, 0x3c, !PT ;  /* 0x000000260d0d7212 */ /* 0x000fe400078e3cff */
[----:B------:R-:W-:Y:S02]  /*5760*/  LOP3.LUT R33, R14, R33, RZ, 0x3c, !PT ;  /* 0x000000210e217212 */ /* 0x000fe400078e3cff */
        /* <DEDUP_REMOVED lines=26> */
.L_x_5:
[----:B------:R-:W-:-:S00]  /*5910*/  BRA `(.L_x_5) ;  /* 0xfffffffc00fc7947 */ /* 0x000fc0000383ffff */
[----:B------:R-:W-:-:S00]  /*5920*/  NOP ;  /* 0x0000000000007918 */ /* 0x000fc00000000000 */
        /* <DEDUP_REMOVED lines=13> */
.L_x_6:


//--------------------- .nv.global.init           --------------------------
	.section	.nv.global.init,"aw",@progbits
.nv.global.init:
	.type		$str,@object
	.size		$str,(.L_0 - $str)
$str:
        /*0000*/ 	.byte	0x68, 0x65, 0x6c, 0x6c, 0x6f, 0x20, 0x66, 0x72, 0x6f, 0x6d, 0x20, 0x74, 0x68, 0x72, 0x65, 0x61
        /*0010*/ 	.byte	0x64, 0x20, 0x30, 0x0a, 0x00
.L_0:


//--------------------- .nv.shared._Z11AES_EncryptP9aes_blockPhii --------------------------
	.section	.nv.shared._Z11AES_EncryptP9aes_blockPhii,"aw",@nobits
	.sectionflags	@""
.nv.shared._Z11AES_EncryptP9aes_blockPhii:
	.zero		1552


//--------------------- .nv.shared.reserved.0     --------------------------
	.section	.nv.shared.reserved.0,"aw",@nobits
	.weak		__nv_reservedSMEM_offset_0_alias
	.size		__nv_reservedSMEM_offset_0_alias, 0, 64
	.other		__nv_reservedSMEM_offset_0_alias,@"STO_CUDA_RESERVED_SHARED STV_DEFAULT"
__nv_reservedSMEM_offset_0_alias:
	.zero		0
	.zero		64


//--------------------- .nv.constant0._Z11AES_EncryptP9aes_blockPhii --------------------------
	.section	.nv.constant0._Z11AES_EncryptP9aes_blockPhii,"a",@progbits
	.sectionflags	@""
	.align	4
.nv.constant0._Z11AES_EncryptP9aes_blockPhii:
	.zero		920


//--------------------- SYMBOLS --------------------------

	.type		.nv.reservedSmem.offset0,@object
	.size		.nv.reservedSmem.offset0,0x4
	.type		.nv.reservedSmem.cap,@object
	.size		.nv.reservedSmem.cap,0x4
	.type		vprintf,@function
